//
// Generated by NVIDIA NVVM Compiler
//
// Compiler Build ID: CL-36424714
// Cuda compilation tools, release 13.0, V13.0.88
// Based on NVVM 20.0.0
//

.version 9.0
.target sm_100
.address_size 64

	// .globl	_Z14QKDotAndScalarPfS_S_ifi
.extern .shared .align 16 .b8 shared_mem[];

.visible .entry _Z14QKDotAndScalarPfS_S_ifi(
	.param .u64 .ptr .align 1 _Z14QKDotAndScalarPfS_S_ifi_param_0,
	.param .u64 .ptr .align 1 _Z14QKDotAndScalarPfS_S_ifi_param_1,
	.param .u64 .ptr .align 1 _Z14QKDotAndScalarPfS_S_ifi_param_2,
	.param .u32 _Z14QKDotAndScalarPfS_S_ifi_param_3,
	.param .f32 _Z14QKDotAndScalarPfS_S_ifi_param_4,
	.param .u32 _Z14QKDotAndScalarPfS_S_ifi_param_5
)
{
	.reg .pred 	%p<16>;
	.reg .b32 	%r<122>;
	.reg .b32 	%f<136>;
	.reg .b64 	%rd<25>;

	ld.param.u64 	%rd11, [_Z14QKDotAndScalarPfS_S_ifi_param_0];
	ld.param.u64 	%rd12, [_Z14QKDotAndScalarPfS_S_ifi_param_1];
	ld.param.u64 	%rd10, [_Z14QKDotAndScalarPfS_S_ifi_param_2];
	ld.param.u32 	%r55, [_Z14QKDotAndScalarPfS_S_ifi_param_3];
	ld.param.f32 	%f13, [_Z14QKDotAndScalarPfS_S_ifi_param_4];
	ld.param.u32 	%r56, [_Z14QKDotAndScalarPfS_S_ifi_param_5];
	cvta.to.global.u64 	%rd1, %rd12;
	cvta.to.global.u64 	%rd2, %rd11;
	mov.u32 	%r1, %tid.y;
	mov.u32 	%r2, %tid.x;
	mov.u32 	%r57, %ctaid.y;
	mov.u32 	%r58, %ntid.y;
	mad.lo.s32 	%r3, %r57, %r58, %r1;
	mov.u32 	%r59, %ctaid.x;
	mov.u32 	%r60, %ntid.x;
	mad.lo.s32 	%r4, %r59, %r60, %r2;
	max.s32 	%r61, %r3, %r4;
	setp.ge.s32 	%p1, %r61, %r56;
	@%p1 bra 	$L__BB0_21;
	shl.b32 	%r5, %r55, 7;
	setp.lt.s32 	%p2, %r55, 1;
	@%p2 bra 	$L__BB0_8;
	mul.lo.s32 	%r6, %r55, %r3;
	mul.lo.s32 	%r7, %r55, %r1;
	mul.lo.s32 	%r8, %r55, %r4;
	and.b32  	%r9, %r55, 31;
	setp.lt.u32 	%p3, %r55, 32;
	mov.b32 	%r111, 0;
	@%p3 bra 	$L__BB0_5;
	and.b32  	%r111, %r55, 2147483616;
	neg.s32 	%r110, %r111;
	mul.wide.u32 	%rd13, %r6, 4;
	add.s64 	%rd14, %rd13, %rd2;
	add.s64 	%rd23, %rd14, 64;
	shl.b32 	%r63, %r7, 2;
	mov.u32 	%r64, shared_mem;
	add.s32 	%r65, %r63, %r64;
	add.s32 	%r109, %r65, 64;
	add.s64 	%rd4, %rd1, 64;
	shl.b32 	%r66, %r2, 2;
	add.s32 	%r67, %r66, 128;
	mad.lo.s32 	%r68, %r55, %r67, %r64;
	add.s32 	%r107, %r68, 64;
	mov.u32 	%r108, %r8;
$L__BB0_4:
	.pragma "nounroll";
	mul.wide.s32 	%rd15, %r108, 4;
	add.s64 	%rd16, %rd4, %rd15;
	ld.global.f32 	%f14, [%rd23+-64];
	st.shared.f32 	[%r109+-64], %f14;
	ld.global.f32 	%f15, [%rd16+-64];
	st.shared.f32 	[%r107+-64], %f15;
	ld.global.f32 	%f16, [%rd23+-60];
	st.shared.f32 	[%r109+-60], %f16;
	ld.global.f32 	%f17, [%rd16+-60];
	st.shared.f32 	[%r107+-60], %f17;
	ld.global.f32 	%f18, [%rd23+-56];
	st.shared.f32 	[%r109+-56], %f18;
	ld.global.f32 	%f19, [%rd16+-56];
	st.shared.f32 	[%r107+-56], %f19;
	ld.global.f32 	%f20, [%rd23+-52];
	st.shared.f32 	[%r109+-52], %f20;
	ld.global.f32 	%f21, [%rd16+-52];
	st.shared.f32 	[%r107+-52], %f21;
	ld.global.f32 	%f22, [%rd23+-48];
	st.shared.f32 	[%r109+-48], %f22;
	ld.global.f32 	%f23, [%rd16+-48];
	st.shared.f32 	[%r107+-48], %f23;
	ld.global.f32 	%f24, [%rd23+-44];
	st.shared.f32 	[%r109+-44], %f24;
	ld.global.f32 	%f25, [%rd16+-44];
	st.shared.f32 	[%r107+-44], %f25;
	ld.global.f32 	%f26, [%rd23+-40];
	st.shared.f32 	[%r109+-40], %f26;
	ld.global.f32 	%f27, [%rd16+-40];
	st.shared.f32 	[%r107+-40], %f27;
	ld.global.f32 	%f28, [%rd23+-36];
	st.shared.f32 	[%r109+-36], %f28;
	ld.global.f32 	%f29, [%rd16+-36];
	st.shared.f32 	[%r107+-36], %f29;
	ld.global.f32 	%f30, [%rd23+-32];
	st.shared.f32 	[%r109+-32], %f30;
	ld.global.f32 	%f31, [%rd16+-32];
	st.shared.f32 	[%r107+-32], %f31;
	ld.global.f32 	%f32, [%rd23+-28];
	st.shared.f32 	[%r109+-28], %f32;
	ld.global.f32 	%f33, [%rd16+-28];
	st.shared.f32 	[%r107+-28], %f33;
	ld.global.f32 	%f34, [%rd23+-24];
	st.shared.f32 	[%r109+-24], %f34;
	ld.global.f32 	%f35, [%rd16+-24];
	st.shared.f32 	[%r107+-24], %f35;
	ld.global.f32 	%f36, [%rd23+-20];
	st.shared.f32 	[%r109+-20], %f36;
	ld.global.f32 	%f37, [%rd16+-20];
	st.shared.f32 	[%r107+-20], %f37;
	ld.global.f32 	%f38, [%rd23+-16];
	st.shared.f32 	[%r109+-16], %f38;
	ld.global.f32 	%f39, [%rd16+-16];
	st.shared.f32 	[%r107+-16], %f39;
	ld.global.f32 	%f40, [%rd23+-12];
	st.shared.f32 	[%r109+-12], %f40;
	ld.global.f32 	%f41, [%rd16+-12];
	st.shared.f32 	[%r107+-12], %f41;
	ld.global.f32 	%f42, [%rd23+-8];
	st.shared.f32 	[%r109+-8], %f42;
	ld.global.f32 	%f43, [%rd16+-8];
	st.shared.f32 	[%r107+-8], %f43;
	ld.global.f32 	%f44, [%rd23+-4];
	st.shared.f32 	[%r109+-4], %f44;
	ld.global.f32 	%f45, [%rd16+-4];
	st.shared.f32 	[%r107+-4], %f45;
	ld.global.f32 	%f46, [%rd23];
	st.shared.f32 	[%r109], %f46;
	ld.global.f32 	%f47, [%rd16];
	st.shared.f32 	[%r107], %f47;
	ld.global.f32 	%f48, [%rd23+4];
	st.shared.f32 	[%r109+4], %f48;
	ld.global.f32 	%f49, [%rd16+4];
	st.shared.f32 	[%r107+4], %f49;
	ld.global.f32 	%f50, [%rd23+8];
	st.shared.f32 	[%r109+8], %f50;
	ld.global.f32 	%f51, [%rd16+8];
	st.shared.f32 	[%r107+8], %f51;
	ld.global.f32 	%f52, [%rd23+12];
	st.shared.f32 	[%r109+12], %f52;
	ld.global.f32 	%f53, [%rd16+12];
	st.shared.f32 	[%r107+12], %f53;
	ld.global.f32 	%f54, [%rd23+16];
	st.shared.f32 	[%r109+16], %f54;
	ld.global.f32 	%f55, [%rd16+16];
	st.shared.f32 	[%r107+16], %f55;
	ld.global.f32 	%f56, [%rd23+20];
	st.shared.f32 	[%r109+20], %f56;
	ld.global.f32 	%f57, [%rd16+20];
	st.shared.f32 	[%r107+20], %f57;
	ld.global.f32 	%f58, [%rd23+24];
	st.shared.f32 	[%r109+24], %f58;
	ld.global.f32 	%f59, [%rd16+24];
	st.shared.f32 	[%r107+24], %f59;
	ld.global.f32 	%f60, [%rd23+28];
	st.shared.f32 	[%r109+28], %f60;
	ld.global.f32 	%f61, [%rd16+28];
	st.shared.f32 	[%r107+28], %f61;
	ld.global.f32 	%f62, [%rd23+32];
	st.shared.f32 	[%r109+32], %f62;
	ld.global.f32 	%f63, [%rd16+32];
	st.shared.f32 	[%r107+32], %f63;
	ld.global.f32 	%f64, [%rd23+36];
	st.shared.f32 	[%r109+36], %f64;
	ld.global.f32 	%f65, [%rd16+36];
	st.shared.f32 	[%r107+36], %f65;
	ld.global.f32 	%f66, [%rd23+40];
	st.shared.f32 	[%r109+40], %f66;
	ld.global.f32 	%f67, [%rd16+40];
	st.shared.f32 	[%r107+40], %f67;
	ld.global.f32 	%f68, [%rd23+44];
	st.shared.f32 	[%r109+44], %f68;
	ld.global.f32 	%f69, [%rd16+44];
	st.shared.f32 	[%r107+44], %f69;
	ld.global.f32 	%f70, [%rd23+48];
	st.shared.f32 	[%r109+48], %f70;
	ld.global.f32 	%f71, [%rd16+48];
	st.shared.f32 	[%r107+48], %f71;
	ld.global.f32 	%f72, [%rd23+52];
	st.shared.f32 	[%r109+52], %f72;
	ld.global.f32 	%f73, [%rd16+52];
	st.shared.f32 	[%r107+52], %f73;
	ld.global.f32 	%f74, [%rd23+56];
	st.shared.f32 	[%r109+56], %f74;
	ld.global.f32 	%f75, [%rd16+56];
	st.shared.f32 	[%r107+56], %f75;
	ld.global.f32 	%f76, [%rd23+60];
	st.shared.f32 	[%r109+60], %f76;
	ld.global.f32 	%f77, [%rd16+60];
	st.shared.f32 	[%r107+60], %f77;
	add.s32 	%r110, %r110, 32;
	add.s64 	%rd23, %rd23, 128;
	add.s32 	%r109, %r109, 128;
	add.s32 	%r108, %r108, 32;
	add.s32 	%r107, %r107, 128;
	setp.ne.s32 	%p4, %r110, 0;
	@%p4 bra 	$L__BB0_4;
$L__BB0_5:
	setp.eq.s32 	%p5, %r9, 0;
	@%p5 bra 	$L__BB0_8;
	mad.lo.s32 	%r69, %r55, %r2, %r111;
	shl.b32 	%r70, %r69, 2;
	add.s32 	%r71, %r5, %r70;
	mov.u32 	%r72, shared_mem;
	add.s32 	%r115, %r72, %r71;
	add.s32 	%r114, %r111, %r8;
	add.s32 	%r73, %r111, %r7;
	shl.b32 	%r74, %r73, 2;
	add.s32 	%r113, %r72, %r74;
	add.s32 	%r75, %r111, %r6;
	mul.wide.u32 	%rd17, %r75, 4;
	add.s64 	%rd24, %rd2, %rd17;
	neg.s32 	%r112, %r9;
$L__BB0_7:
	.pragma "nounroll";
	mul.wide.s32 	%rd18, %r114, 4;
	add.s64 	%rd19, %rd1, %rd18;
	ld.global.f32 	%f78, [%rd24];
	st.shared.f32 	[%r113], %f78;
	ld.global.f32 	%f79, [%rd19];
	st.shared.f32 	[%r115], %f79;
	add.s32 	%r115, %r115, 4;
	add.s32 	%r114, %r114, 1;
	add.s32 	%r113, %r113, 4;
	add.s64 	%rd24, %rd24, 4;
	add.s32 	%r112, %r112, 1;
	setp.ne.s32 	%p6, %r112, 0;
	@%p6 bra 	$L__BB0_7;
$L__BB0_8:
	setp.lt.s32 	%p7, %r55, 1;
	bar.sync 	0;
	mov.f32 	%f135, 0f00000000;
	@%p7 bra 	$L__BB0_20;
	mul.lo.s32 	%r35, %r55, %r1;
	mul.lo.s32 	%r36, %r55, %r2;
	and.b32  	%r37, %r55, 7;
	setp.lt.u32 	%p8, %r55, 8;
	mov.f32 	%f135, 0f00000000;
	mov.b32 	%r120, 0;
	@%p8 bra 	$L__BB0_12;
	and.b32  	%r120, %r55, 2147483640;
	neg.s32 	%r118, %r120;
	shl.b32 	%r77, %r35, 2;
	mov.u32 	%r78, shared_mem;
	add.s32 	%r79, %r77, %r78;
	add.s32 	%r117, %r79, 16;
	shl.b32 	%r80, %r2, 2;
	add.s32 	%r81, %r80, 128;
	mad.lo.s32 	%r82, %r55, %r81, %r78;
	add.s32 	%r116, %r82, 16;
	mov.f32 	%f135, 0f00000000;
$L__BB0_11:
	.pragma "nounroll";
	ld.shared.f32 	%f84, [%r117+-16];
	ld.shared.f32 	%f85, [%r116+-16];
	fma.rn.f32 	%f86, %f84, %f85, %f135;
	ld.shared.f32 	%f87, [%r117+-12];
	ld.shared.f32 	%f88, [%r116+-12];
	fma.rn.f32 	%f89, %f87, %f88, %f86;
	ld.shared.f32 	%f90, [%r117+-8];
	ld.shared.f32 	%f91, [%r116+-8];
	fma.rn.f32 	%f92, %f90, %f91, %f89;
	ld.shared.f32 	%f93, [%r117+-4];
	ld.shared.f32 	%f94, [%r116+-4];
	fma.rn.f32 	%f95, %f93, %f94, %f92;
	ld.shared.f32 	%f96, [%r117];
	ld.shared.f32 	%f97, [%r116];
	fma.rn.f32 	%f98, %f96, %f97, %f95;
	ld.shared.f32 	%f99, [%r117+4];
	ld.shared.f32 	%f100, [%r116+4];
	fma.rn.f32 	%f101, %f99, %f100, %f98;
	ld.shared.f32 	%f102, [%r117+8];
	ld.shared.f32 	%f103, [%r116+8];
	fma.rn.f32 	%f104, %f102, %f103, %f101;
	ld.shared.f32 	%f105, [%r117+12];
	ld.shared.f32 	%f106, [%r116+12];
	fma.rn.f32 	%f135, %f105, %f106, %f104;
	add.s32 	%r118, %r118, 8;
	add.s32 	%r117, %r117, 32;
	add.s32 	%r116, %r116, 32;
	setp.ne.s32 	%p9, %r118, 0;
	@%p9 bra 	$L__BB0_11;
$L__BB0_12:
	setp.eq.s32 	%p10, %r37, 0;
	@%p10 bra 	$L__BB0_20;
	mov.u32 	%r83, shared_mem;
	add.s32 	%r49, %r83, %r5;
	and.b32  	%r50, %r55, 3;
	setp.lt.u32 	%p11, %r37, 4;
	@%p11 bra 	$L__BB0_15;
	add.s32 	%r84, %r120, %r35;
	shl.b32 	%r85, %r84, 2;
	add.s32 	%r87, %r83, %r85;
	ld.shared.f32 	%f108, [%r87];
	add.s32 	%r88, %r120, %r36;
	shl.b32 	%r89, %r88, 2;
	add.s32 	%r90, %r49, %r89;
	ld.shared.f32 	%f109, [%r90];
	fma.rn.f32 	%f110, %f108, %f109, %f135;
	ld.shared.f32 	%f111, [%r87+4];
	ld.shared.f32 	%f112, [%r90+4];
	fma.rn.f32 	%f113, %f111, %f112, %f110;
	ld.shared.f32 	%f114, [%r87+8];
	ld.shared.f32 	%f115, [%r90+8];
	fma.rn.f32 	%f116, %f114, %f115, %f113;
	ld.shared.f32 	%f117, [%r87+12];
	ld.shared.f32 	%f118, [%r90+12];
	fma.rn.f32 	%f135, %f117, %f118, %f116;
	add.s32 	%r120, %r120, 4;
$L__BB0_15:
	setp.eq.s32 	%p12, %r50, 0;
	@%p12 bra 	$L__BB0_20;
	setp.eq.s32 	%p13, %r50, 1;
	@%p13 bra 	$L__BB0_18;
	add.s32 	%r91, %r120, %r35;
	shl.b32 	%r92, %r91, 2;
	add.s32 	%r94, %r83, %r92;
	ld.shared.f32 	%f120, [%r94];
	add.s32 	%r95, %r120, %r36;
	shl.b32 	%r96, %r95, 2;
	add.s32 	%r97, %r49, %r96;
	ld.shared.f32 	%f121, [%r97];
	fma.rn.f32 	%f122, %f120, %f121, %f135;
	ld.shared.f32 	%f123, [%r94+4];
	ld.shared.f32 	%f124, [%r97+4];
	fma.rn.f32 	%f135, %f123, %f124, %f122;
	add.s32 	%r120, %r120, 2;
$L__BB0_18:
	and.b32  	%r98, %r55, 1;
	setp.eq.b32 	%p14, %r98, 1;
	not.pred 	%p15, %p14;
	@%p15 bra 	$L__BB0_20;
	add.s32 	%r99, %r120, %r35;
	shl.b32 	%r100, %r99, 2;
	add.s32 	%r102, %r83, %r100;
	ld.shared.f32 	%f125, [%r102];
	add.s32 	%r103, %r120, %r36;
	shl.b32 	%r104, %r103, 2;
	add.s32 	%r105, %r49, %r104;
	ld.shared.f32 	%f126, [%r105];
	fma.rn.f32 	%f135, %f125, %f126, %f135;
$L__BB0_20:
	mul.f32 	%f127, %f13, %f135;
	mad.lo.s32 	%r106, %r56, %r3, %r4;
	cvta.to.global.u64 	%rd20, %rd10;
	mul.wide.s32 	%rd21, %r106, 4;
	add.s64 	%rd22, %rd20, %rd21;
	st.global.f32 	[%rd22], %f127;
$L__BB0_21:
	ret;

}
	// .globl	_Z6RowMaxPfS_ii
.visible .entry _Z6RowMaxPfS_ii(
	.param .u64 .ptr .align 1 _Z6RowMaxPfS_ii_param_0,
	.param .u64 .ptr .align 1 _Z6RowMaxPfS_ii_param_1,
	.param .u32 _Z6RowMaxPfS_ii_param_2,
	.param .u32 _Z6RowMaxPfS_ii_param_3
)
{
	.reg .pred 	%p<141>;
	.reg .b32 	%r<65>;
	.reg .b32 	%f<402>;
	.reg .b64 	%rd<11>;

	ld.param.u64 	%rd3, [_Z6RowMaxPfS_ii_param_0];
	ld.param.u64 	%rd2, [_Z6RowMaxPfS_ii_param_1];
	ld.param.u32 	%r35, [_Z6RowMaxPfS_ii_param_2];
	cvta.to.global.u64 	%rd1, %rd3;
	mov.u32 	%r1, %tid.x;
	mov.u32 	%r36, %ctaid.x;
	mov.u32 	%r37, %ntid.x;
	mad.lo.s32 	%r2, %r36, %r37, %r1;
	setp.ge.s32 	%p1, %r2, %r35;
	@%p1 bra 	$L__BB1_16;
	setp.lt.s32 	%p2, %r35, 1;
	@%p2 bra 	$L__BB1_8;
	mul.lo.s32 	%r3, %r35, %r2;
	mul.lo.s32 	%r4, %r35, %r1;
	and.b32  	%r5, %r35, 127;
	setp.lt.u32 	%p3, %r35, 128;
	mov.b32 	%r56, 0;
	@%p3 bra 	$L__BB1_5;
	and.b32  	%r56, %r35, 2147483520;
	mov.b32 	%r55, 0;
$L__BB1_4:
	.pragma "nounroll";
	add.s32 	%r40, %r55, %r3;
	mul.wide.s32 	%rd4, %r40, 4;
	add.s64 	%rd5, %rd1, %rd4;
	ld.global.f32 	%f8, [%rd5];
	add.s32 	%r41, %r55, %r4;
	shl.b32 	%r42, %r41, 2;
	mov.u32 	%r43, shared_mem;
	add.s32 	%r44, %r43, %r42;
	st.shared.f32 	[%r44], %f8;
	ld.global.f32 	%f9, [%rd5+4];
	st.shared.f32 	[%r44+4], %f9;
	ld.global.f32 	%f10, [%rd5+8];
	st.shared.f32 	[%r44+8], %f10;
	ld.global.f32 	%f11, [%rd5+12];
	st.shared.f32 	[%r44+12], %f11;
	ld.global.f32 	%f12, [%rd5+16];
	st.shared.f32 	[%r44+16], %f12;
	ld.global.f32 	%f13, [%rd5+20];
	st.shared.f32 	[%r44+20], %f13;
	ld.global.f32 	%f14, [%rd5+24];
	st.shared.f32 	[%r44+24], %f14;
	ld.global.f32 	%f15, [%rd5+28];
	st.shared.f32 	[%r44+28], %f15;
	ld.global.f32 	%f16, [%rd5+32];
	st.shared.f32 	[%r44+32], %f16;
	ld.global.f32 	%f17, [%rd5+36];
	st.shared.f32 	[%r44+36], %f17;
	ld.global.f32 	%f18, [%rd5+40];
	st.shared.f32 	[%r44+40], %f18;
	ld.global.f32 	%f19, [%rd5+44];
	st.shared.f32 	[%r44+44], %f19;
	ld.global.f32 	%f20, [%rd5+48];
	st.shared.f32 	[%r44+48], %f20;
	ld.global.f32 	%f21, [%rd5+52];
	st.shared.f32 	[%r44+52], %f21;
	ld.global.f32 	%f22, [%rd5+56];
	st.shared.f32 	[%r44+56], %f22;
	ld.global.f32 	%f23, [%rd5+60];
	st.shared.f32 	[%r44+60], %f23;
	ld.global.f32 	%f24, [%rd5+64];
	st.shared.f32 	[%r44+64], %f24;
	ld.global.f32 	%f25, [%rd5+68];
	st.shared.f32 	[%r44+68], %f25;
	ld.global.f32 	%f26, [%rd5+72];
	st.shared.f32 	[%r44+72], %f26;
	ld.global.f32 	%f27, [%rd5+76];
	st.shared.f32 	[%r44+76], %f27;
	ld.global.f32 	%f28, [%rd5+80];
	st.shared.f32 	[%r44+80], %f28;
	ld.global.f32 	%f29, [%rd5+84];
	st.shared.f32 	[%r44+84], %f29;
	ld.global.f32 	%f30, [%rd5+88];
	st.shared.f32 	[%r44+88], %f30;
	ld.global.f32 	%f31, [%rd5+92];
	st.shared.f32 	[%r44+92], %f31;
	ld.global.f32 	%f32, [%rd5+96];
	st.shared.f32 	[%r44+96], %f32;
	ld.global.f32 	%f33, [%rd5+100];
	st.shared.f32 	[%r44+100], %f33;
	ld.global.f32 	%f34, [%rd5+104];
	st.shared.f32 	[%r44+104], %f34;
	ld.global.f32 	%f35, [%rd5+108];
	st.shared.f32 	[%r44+108], %f35;
	ld.global.f32 	%f36, [%rd5+112];
	st.shared.f32 	[%r44+112], %f36;
	ld.global.f32 	%f37, [%rd5+116];
	st.shared.f32 	[%r44+116], %f37;
	ld.global.f32 	%f38, [%rd5+120];
	st.shared.f32 	[%r44+120], %f38;
	ld.global.f32 	%f39, [%rd5+124];
	st.shared.f32 	[%r44+124], %f39;
	ld.global.f32 	%f40, [%rd5+128];
	st.shared.f32 	[%r44+128], %f40;
	ld.global.f32 	%f41, [%rd5+132];
	st.shared.f32 	[%r44+132], %f41;
	ld.global.f32 	%f42, [%rd5+136];
	st.shared.f32 	[%r44+136], %f42;
	ld.global.f32 	%f43, [%rd5+140];
	st.shared.f32 	[%r44+140], %f43;
	ld.global.f32 	%f44, [%rd5+144];
	st.shared.f32 	[%r44+144], %f44;
	ld.global.f32 	%f45, [%rd5+148];
	st.shared.f32 	[%r44+148], %f45;
	ld.global.f32 	%f46, [%rd5+152];
	st.shared.f32 	[%r44+152], %f46;
	ld.global.f32 	%f47, [%rd5+156];
	st.shared.f32 	[%r44+156], %f47;
	ld.global.f32 	%f48, [%rd5+160];
	st.shared.f32 	[%r44+160], %f48;
	ld.global.f32 	%f49, [%rd5+164];
	st.shared.f32 	[%r44+164], %f49;
	ld.global.f32 	%f50, [%rd5+168];
	st.shared.f32 	[%r44+168], %f50;
	ld.global.f32 	%f51, [%rd5+172];
	st.shared.f32 	[%r44+172], %f51;
	ld.global.f32 	%f52, [%rd5+176];
	st.shared.f32 	[%r44+176], %f52;
	ld.global.f32 	%f53, [%rd5+180];
	st.shared.f32 	[%r44+180], %f53;
	ld.global.f32 	%f54, [%rd5+184];
	st.shared.f32 	[%r44+184], %f54;
	ld.global.f32 	%f55, [%rd5+188];
	st.shared.f32 	[%r44+188], %f55;
	ld.global.f32 	%f56, [%rd5+192];
	st.shared.f32 	[%r44+192], %f56;
	ld.global.f32 	%f57, [%rd5+196];
	st.shared.f32 	[%r44+196], %f57;
	ld.global.f32 	%f58, [%rd5+200];
	st.shared.f32 	[%r44+200], %f58;
	ld.global.f32 	%f59, [%rd5+204];
	st.shared.f32 	[%r44+204], %f59;
	ld.global.f32 	%f60, [%rd5+208];
	st.shared.f32 	[%r44+208], %f60;
	ld.global.f32 	%f61, [%rd5+212];
	st.shared.f32 	[%r44+212], %f61;
	ld.global.f32 	%f62, [%rd5+216];
	st.shared.f32 	[%r44+216], %f62;
	ld.global.f32 	%f63, [%rd5+220];
	st.shared.f32 	[%r44+220], %f63;
	ld.global.f32 	%f64, [%rd5+224];
	st.shared.f32 	[%r44+224], %f64;
	ld.global.f32 	%f65, [%rd5+228];
	st.shared.f32 	[%r44+228], %f65;
	ld.global.f32 	%f66, [%rd5+232];
	st.shared.f32 	[%r44+232], %f66;
	ld.global.f32 	%f67, [%rd5+236];
	st.shared.f32 	[%r44+236], %f67;
	ld.global.f32 	%f68, [%rd5+240];
	st.shared.f32 	[%r44+240], %f68;
	ld.global.f32 	%f69, [%rd5+244];
	st.shared.f32 	[%r44+244], %f69;
	ld.global.f32 	%f70, [%rd5+248];
	st.shared.f32 	[%r44+248], %f70;
	ld.global.f32 	%f71, [%rd5+252];
	st.shared.f32 	[%r44+252], %f71;
	ld.global.f32 	%f72, [%rd5+256];
	st.shared.f32 	[%r44+256], %f72;
	ld.global.f32 	%f73, [%rd5+260];
	st.shared.f32 	[%r44+260], %f73;
	ld.global.f32 	%f74, [%rd5+264];
	st.shared.f32 	[%r44+264], %f74;
	ld.global.f32 	%f75, [%rd5+268];
	st.shared.f32 	[%r44+268], %f75;
	ld.global.f32 	%f76, [%rd5+272];
	st.shared.f32 	[%r44+272], %f76;
	ld.global.f32 	%f77, [%rd5+276];
	st.shared.f32 	[%r44+276], %f77;
	ld.global.f32 	%f78, [%rd5+280];
	st.shared.f32 	[%r44+280], %f78;
	ld.global.f32 	%f79, [%rd5+284];
	st.shared.f32 	[%r44+284], %f79;
	ld.global.f32 	%f80, [%rd5+288];
	st.shared.f32 	[%r44+288], %f80;
	ld.global.f32 	%f81, [%rd5+292];
	st.shared.f32 	[%r44+292], %f81;
	ld.global.f32 	%f82, [%rd5+296];
	st.shared.f32 	[%r44+296], %f82;
	ld.global.f32 	%f83, [%rd5+300];
	st.shared.f32 	[%r44+300], %f83;
	ld.global.f32 	%f84, [%rd5+304];
	st.shared.f32 	[%r44+304], %f84;
	ld.global.f32 	%f85, [%rd5+308];
	st.shared.f32 	[%r44+308], %f85;
	ld.global.f32 	%f86, [%rd5+312];
	st.shared.f32 	[%r44+312], %f86;
	ld.global.f32 	%f87, [%rd5+316];
	st.shared.f32 	[%r44+316], %f87;
	ld.global.f32 	%f88, [%rd5+320];
	st.shared.f32 	[%r44+320], %f88;
	ld.global.f32 	%f89, [%rd5+324];
	st.shared.f32 	[%r44+324], %f89;
	ld.global.f32 	%f90, [%rd5+328];
	st.shared.f32 	[%r44+328], %f90;
	ld.global.f32 	%f91, [%rd5+332];
	st.shared.f32 	[%r44+332], %f91;
	ld.global.f32 	%f92, [%rd5+336];
	st.shared.f32 	[%r44+336], %f92;
	ld.global.f32 	%f93, [%rd5+340];
	st.shared.f32 	[%r44+340], %f93;
	ld.global.f32 	%f94, [%rd5+344];
	st.shared.f32 	[%r44+344], %f94;
	ld.global.f32 	%f95, [%rd5+348];
	st.shared.f32 	[%r44+348], %f95;
	ld.global.f32 	%f96, [%rd5+352];
	st.shared.f32 	[%r44+352], %f96;
	ld.global.f32 	%f97, [%rd5+356];
	st.shared.f32 	[%r44+356], %f97;
	ld.global.f32 	%f98, [%rd5+360];
	st.shared.f32 	[%r44+360], %f98;
	ld.global.f32 	%f99, [%rd5+364];
	st.shared.f32 	[%r44+364], %f99;
	ld.global.f32 	%f100, [%rd5+368];
	st.shared.f32 	[%r44+368], %f100;
	ld.global.f32 	%f101, [%rd5+372];
	st.shared.f32 	[%r44+372], %f101;
	ld.global.f32 	%f102, [%rd5+376];
	st.shared.f32 	[%r44+376], %f102;
	ld.global.f32 	%f103, [%rd5+380];
	st.shared.f32 	[%r44+380], %f103;
	ld.global.f32 	%f104, [%rd5+384];
	st.shared.f32 	[%r44+384], %f104;
	ld.global.f32 	%f105, [%rd5+388];
	st.shared.f32 	[%r44+388], %f105;
	ld.global.f32 	%f106, [%rd5+392];
	st.shared.f32 	[%r44+392], %f106;
	ld.global.f32 	%f107, [%rd5+396];
	st.shared.f32 	[%r44+396], %f107;
	ld.global.f32 	%f108, [%rd5+400];
	st.shared.f32 	[%r44+400], %f108;
	ld.global.f32 	%f109, [%rd5+404];
	st.shared.f32 	[%r44+404], %f109;
	ld.global.f32 	%f110, [%rd5+408];
	st.shared.f32 	[%r44+408], %f110;
	ld.global.f32 	%f111, [%rd5+412];
	st.shared.f32 	[%r44+412], %f111;
	ld.global.f32 	%f112, [%rd5+416];
	st.shared.f32 	[%r44+416], %f112;
	ld.global.f32 	%f113, [%rd5+420];
	st.shared.f32 	[%r44+420], %f113;
	ld.global.f32 	%f114, [%rd5+424];
	st.shared.f32 	[%r44+424], %f114;
	ld.global.f32 	%f115, [%rd5+428];
	st.shared.f32 	[%r44+428], %f115;
	ld.global.f32 	%f116, [%rd5+432];
	st.shared.f32 	[%r44+432], %f116;
	ld.global.f32 	%f117, [%rd5+436];
	st.shared.f32 	[%r44+436], %f117;
	ld.global.f32 	%f118, [%rd5+440];
	st.shared.f32 	[%r44+440], %f118;
	ld.global.f32 	%f119, [%rd5+444];
	st.shared.f32 	[%r44+444], %f119;
	ld.global.f32 	%f120, [%rd5+448];
	st.shared.f32 	[%r44+448], %f120;
	ld.global.f32 	%f121, [%rd5+452];
	st.shared.f32 	[%r44+452], %f121;
	ld.global.f32 	%f122, [%rd5+456];
	st.shared.f32 	[%r44+456], %f122;
	ld.global.f32 	%f123, [%rd5+460];
	st.shared.f32 	[%r44+460], %f123;
	ld.global.f32 	%f124, [%rd5+464];
	st.shared.f32 	[%r44+464], %f124;
	ld.global.f32 	%f125, [%rd5+468];
	st.shared.f32 	[%r44+468], %f125;
	ld.global.f32 	%f126, [%rd5+472];
	st.shared.f32 	[%r44+472], %f126;
	ld.global.f32 	%f127, [%rd5+476];
	st.shared.f32 	[%r44+476], %f127;
	ld.global.f32 	%f128, [%rd5+480];
	st.shared.f32 	[%r44+480], %f128;
	ld.global.f32 	%f129, [%rd5+484];
	st.shared.f32 	[%r44+484], %f129;
	ld.global.f32 	%f130, [%rd5+488];
	st.shared.f32 	[%r44+488], %f130;
	ld.global.f32 	%f131, [%rd5+492];
	st.shared.f32 	[%r44+492], %f131;
	ld.global.f32 	%f132, [%rd5+496];
	st.shared.f32 	[%r44+496], %f132;
	ld.global.f32 	%f133, [%rd5+500];
	st.shared.f32 	[%r44+500], %f133;
	ld.global.f32 	%f134, [%rd5+504];
	st.shared.f32 	[%r44+504], %f134;
	ld.global.f32 	%f135, [%rd5+508];
	st.shared.f32 	[%r44+508], %f135;
	add.s32 	%r55, %r55, 128;
	setp.ne.s32 	%p4, %r55, %r56;
	@%p4 bra 	$L__BB1_4;
$L__BB1_5:
	setp.eq.s32 	%p5, %r5, 0;
	@%p5 bra 	$L__BB1_8;
	add.s32 	%r45, %r56, %r4;
	shl.b32 	%r46, %r45, 2;
	mov.u32 	%r47, shared_mem;
	add.s32 	%r59, %r47, %r46;
	add.s32 	%r58, %r56, %r3;
	neg.s32 	%r57, %r5;
$L__BB1_7:
	.pragma "nounroll";
	mul.wide.s32 	%rd6, %r58, 4;
	add.s64 	%rd7, %rd1, %rd6;
	ld.global.f32 	%f136, [%rd7];
	st.shared.f32 	[%r59], %f136;
	add.s32 	%r59, %r59, 4;
	add.s32 	%r58, %r58, 1;
	add.s32 	%r57, %r57, 1;
	setp.ne.s32 	%p6, %r57, 0;
	@%p6 bra 	$L__BB1_7;
$L__BB1_8:
	setp.lt.s32 	%p7, %r35, 1;
	bar.sync 	0;
	mov.f32 	%f401, 0fFF7FFFFF;
	@%p7 bra 	$L__BB1_15;
	mul.lo.s32 	%r19, %r35, %r1;
	and.b32  	%r20, %r35, 127;
	setp.lt.u32 	%p8, %r35, 128;
	mov.f32 	%f401, 0fFF7FFFFF;
	mov.b32 	%r62, 0;
	@%p8 bra 	$L__BB1_12;
	and.b32  	%r62, %r35, 2147483520;
	neg.s32 	%r61, %r62;
	shl.b32 	%r49, %r19, 2;
	mov.u32 	%r50, shared_mem;
	add.s32 	%r51, %r49, %r50;
	add.s32 	%r60, %r51, 256;
	mov.f32 	%f401, 0fFF7FFFFF;
$L__BB1_11:
	.pragma "nounroll";
	ld.shared.f32 	%f141, [%r60+-256];
	setp.gt.f32 	%p9, %f401, %f141;
	selp.f32 	%f142, %f401, %f141, %p9;
	ld.shared.f32 	%f143, [%r60+-252];
	setp.gt.f32 	%p10, %f142, %f143;
	selp.f32 	%f144, %f142, %f143, %p10;
	ld.shared.f32 	%f145, [%r60+-248];
	setp.gt.f32 	%p11, %f144, %f145;
	selp.f32 	%f146, %f144, %f145, %p11;
	ld.shared.f32 	%f147, [%r60+-244];
	setp.gt.f32 	%p12, %f146, %f147;
	selp.f32 	%f148, %f146, %f147, %p12;
	ld.shared.f32 	%f149, [%r60+-240];
	setp.gt.f32 	%p13, %f148, %f149;
	selp.f32 	%f150, %f148, %f149, %p13;
	ld.shared.f32 	%f151, [%r60+-236];
	setp.gt.f32 	%p14, %f150, %f151;
	selp.f32 	%f152, %f150, %f151, %p14;
	ld.shared.f32 	%f153, [%r60+-232];
	setp.gt.f32 	%p15, %f152, %f153;
	selp.f32 	%f154, %f152, %f153, %p15;
	ld.shared.f32 	%f155, [%r60+-228];
	setp.gt.f32 	%p16, %f154, %f155;
	selp.f32 	%f156, %f154, %f155, %p16;
	ld.shared.f32 	%f157, [%r60+-224];
	setp.gt.f32 	%p17, %f156, %f157;
	selp.f32 	%f158, %f156, %f157, %p17;
	ld.shared.f32 	%f159, [%r60+-220];
	setp.gt.f32 	%p18, %f158, %f159;
	selp.f32 	%f160, %f158, %f159, %p18;
	ld.shared.f32 	%f161, [%r60+-216];
	setp.gt.f32 	%p19, %f160, %f161;
	selp.f32 	%f162, %f160, %f161, %p19;
	ld.shared.f32 	%f163, [%r60+-212];
	setp.gt.f32 	%p20, %f162, %f163;
	selp.f32 	%f164, %f162, %f163, %p20;
	ld.shared.f32 	%f165, [%r60+-208];
	setp.gt.f32 	%p21, %f164, %f165;
	selp.f32 	%f166, %f164, %f165, %p21;
	ld.shared.f32 	%f167, [%r60+-204];
	setp.gt.f32 	%p22, %f166, %f167;
	selp.f32 	%f168, %f166, %f167, %p22;
	ld.shared.f32 	%f169, [%r60+-200];
	setp.gt.f32 	%p23, %f168, %f169;
	selp.f32 	%f170, %f168, %f169, %p23;
	ld.shared.f32 	%f171, [%r60+-196];
	setp.gt.f32 	%p24, %f170, %f171;
	selp.f32 	%f172, %f170, %f171, %p24;
	ld.shared.f32 	%f173, [%r60+-192];
	setp.gt.f32 	%p25, %f172, %f173;
	selp.f32 	%f174, %f172, %f173, %p25;
	ld.shared.f32 	%f175, [%r60+-188];
	setp.gt.f32 	%p26, %f174, %f175;
	selp.f32 	%f176, %f174, %f175, %p26;
	ld.shared.f32 	%f177, [%r60+-184];
	setp.gt.f32 	%p27, %f176, %f177;
	selp.f32 	%f178, %f176, %f177, %p27;
	ld.shared.f32 	%f179, [%r60+-180];
	setp.gt.f32 	%p28, %f178, %f179;
	selp.f32 	%f180, %f178, %f179, %p28;
	ld.shared.f32 	%f181, [%r60+-176];
	setp.gt.f32 	%p29, %f180, %f181;
	selp.f32 	%f182, %f180, %f181, %p29;
	ld.shared.f32 	%f183, [%r60+-172];
	setp.gt.f32 	%p30, %f182, %f183;
	selp.f32 	%f184, %f182, %f183, %p30;
	ld.shared.f32 	%f185, [%r60+-168];
	setp.gt.f32 	%p31, %f184, %f185;
	selp.f32 	%f186, %f184, %f185, %p31;
	ld.shared.f32 	%f187, [%r60+-164];
	setp.gt.f32 	%p32, %f186, %f187;
	selp.f32 	%f188, %f186, %f187, %p32;
	ld.shared.f32 	%f189, [%r60+-160];
	setp.gt.f32 	%p33, %f188, %f189;
	selp.f32 	%f190, %f188, %f189, %p33;
	ld.shared.f32 	%f191, [%r60+-156];
	setp.gt.f32 	%p34, %f190, %f191;
	selp.f32 	%f192, %f190, %f191, %p34;
	ld.shared.f32 	%f193, [%r60+-152];
	setp.gt.f32 	%p35, %f192, %f193;
	selp.f32 	%f194, %f192, %f193, %p35;
	ld.shared.f32 	%f195, [%r60+-148];
	setp.gt.f32 	%p36, %f194, %f195;
	selp.f32 	%f196, %f194, %f195, %p36;
	ld.shared.f32 	%f197, [%r60+-144];
	setp.gt.f32 	%p37, %f196, %f197;
	selp.f32 	%f198, %f196, %f197, %p37;
	ld.shared.f32 	%f199, [%r60+-140];
	setp.gt.f32 	%p38, %f198, %f199;
	selp.f32 	%f200, %f198, %f199, %p38;
	ld.shared.f32 	%f201, [%r60+-136];
	setp.gt.f32 	%p39, %f200, %f201;
	selp.f32 	%f202, %f200, %f201, %p39;
	ld.shared.f32 	%f203, [%r60+-132];
	setp.gt.f32 	%p40, %f202, %f203;
	selp.f32 	%f204, %f202, %f203, %p40;
	ld.shared.f32 	%f205, [%r60+-128];
	setp.gt.f32 	%p41, %f204, %f205;
	selp.f32 	%f206, %f204, %f205, %p41;
	ld.shared.f32 	%f207, [%r60+-124];
	setp.gt.f32 	%p42, %f206, %f207;
	selp.f32 	%f208, %f206, %f207, %p42;
	ld.shared.f32 	%f209, [%r60+-120];
	setp.gt.f32 	%p43, %f208, %f209;
	selp.f32 	%f210, %f208, %f209, %p43;
	ld.shared.f32 	%f211, [%r60+-116];
	setp.gt.f32 	%p44, %f210, %f211;
	selp.f32 	%f212, %f210, %f211, %p44;
	ld.shared.f32 	%f213, [%r60+-112];
	setp.gt.f32 	%p45, %f212, %f213;
	selp.f32 	%f214, %f212, %f213, %p45;
	ld.shared.f32 	%f215, [%r60+-108];
	setp.gt.f32 	%p46, %f214, %f215;
	selp.f32 	%f216, %f214, %f215, %p46;
	ld.shared.f32 	%f217, [%r60+-104];
	setp.gt.f32 	%p47, %f216, %f217;
	selp.f32 	%f218, %f216, %f217, %p47;
	ld.shared.f32 	%f219, [%r60+-100];
	setp.gt.f32 	%p48, %f218, %f219;
	selp.f32 	%f220, %f218, %f219, %p48;
	ld.shared.f32 	%f221, [%r60+-96];
	setp.gt.f32 	%p49, %f220, %f221;
	selp.f32 	%f222, %f220, %f221, %p49;
	ld.shared.f32 	%f223, [%r60+-92];
	setp.gt.f32 	%p50, %f222, %f223;
	selp.f32 	%f224, %f222, %f223, %p50;
	ld.shared.f32 	%f225, [%r60+-88];
	setp.gt.f32 	%p51, %f224, %f225;
	selp.f32 	%f226, %f224, %f225, %p51;
	ld.shared.f32 	%f227, [%r60+-84];
	setp.gt.f32 	%p52, %f226, %f227;
	selp.f32 	%f228, %f226, %f227, %p52;
	ld.shared.f32 	%f229, [%r60+-80];
	setp.gt.f32 	%p53, %f228, %f229;
	selp.f32 	%f230, %f228, %f229, %p53;
	ld.shared.f32 	%f231, [%r60+-76];
	setp.gt.f32 	%p54, %f230, %f231;
	selp.f32 	%f232, %f230, %f231, %p54;
	ld.shared.f32 	%f233, [%r60+-72];
	setp.gt.f32 	%p55, %f232, %f233;
	selp.f32 	%f234, %f232, %f233, %p55;
	ld.shared.f32 	%f235, [%r60+-68];
	setp.gt.f32 	%p56, %f234, %f235;
	selp.f32 	%f236, %f234, %f235, %p56;
	ld.shared.f32 	%f237, [%r60+-64];
	setp.gt.f32 	%p57, %f236, %f237;
	selp.f32 	%f238, %f236, %f237, %p57;
	ld.shared.f32 	%f239, [%r60+-60];
	setp.gt.f32 	%p58, %f238, %f239;
	selp.f32 	%f240, %f238, %f239, %p58;
	ld.shared.f32 	%f241, [%r60+-56];
	setp.gt.f32 	%p59, %f240, %f241;
	selp.f32 	%f242, %f240, %f241, %p59;
	ld.shared.f32 	%f243, [%r60+-52];
	setp.gt.f32 	%p60, %f242, %f243;
	selp.f32 	%f244, %f242, %f243, %p60;
	ld.shared.f32 	%f245, [%r60+-48];
	setp.gt.f32 	%p61, %f244, %f245;
	selp.f32 	%f246, %f244, %f245, %p61;
	ld.shared.f32 	%f247, [%r60+-44];
	setp.gt.f32 	%p62, %f246, %f247;
	selp.f32 	%f248, %f246, %f247, %p62;
	ld.shared.f32 	%f249, [%r60+-40];
	setp.gt.f32 	%p63, %f248, %f249;
	selp.f32 	%f250, %f248, %f249, %p63;
	ld.shared.f32 	%f251, [%r60+-36];
	setp.gt.f32 	%p64, %f250, %f251;
	selp.f32 	%f252, %f250, %f251, %p64;
	ld.shared.f32 	%f253, [%r60+-32];
	setp.gt.f32 	%p65, %f252, %f253;
	selp.f32 	%f254, %f252, %f253, %p65;
	ld.shared.f32 	%f255, [%r60+-28];
	setp.gt.f32 	%p66, %f254, %f255;
	selp.f32 	%f256, %f254, %f255, %p66;
	ld.shared.f32 	%f257, [%r60+-24];
	setp.gt.f32 	%p67, %f256, %f257;
	selp.f32 	%f258, %f256, %f257, %p67;
	ld.shared.f32 	%f259, [%r60+-20];
	setp.gt.f32 	%p68, %f258, %f259;
	selp.f32 	%f260, %f258, %f259, %p68;
	ld.shared.f32 	%f261, [%r60+-16];
	setp.gt.f32 	%p69, %f260, %f261;
	selp.f32 	%f262, %f260, %f261, %p69;
	ld.shared.f32 	%f263, [%r60+-12];
	setp.gt.f32 	%p70, %f262, %f263;
	selp.f32 	%f264, %f262, %f263, %p70;
	ld.shared.f32 	%f265, [%r60+-8];
	setp.gt.f32 	%p71, %f264, %f265;
	selp.f32 	%f266, %f264, %f265, %p71;
	ld.shared.f32 	%f267, [%r60+-4];
	setp.gt.f32 	%p72, %f266, %f267;
	selp.f32 	%f268, %f266, %f267, %p72;
	ld.shared.f32 	%f269, [%r60];
	setp.gt.f32 	%p73, %f268, %f269;
	selp.f32 	%f270, %f268, %f269, %p73;
	ld.shared.f32 	%f271, [%r60+4];
	setp.gt.f32 	%p74, %f270, %f271;
	selp.f32 	%f272, %f270, %f271, %p74;
	ld.shared.f32 	%f273, [%r60+8];
	setp.gt.f32 	%p75, %f272, %f273;
	selp.f32 	%f274, %f272, %f273, %p75;
	ld.shared.f32 	%f275, [%r60+12];
	setp.gt.f32 	%p76, %f274, %f275;
	selp.f32 	%f276, %f274, %f275, %p76;
	ld.shared.f32 	%f277, [%r60+16];
	setp.gt.f32 	%p77, %f276, %f277;
	selp.f32 	%f278, %f276, %f277, %p77;
	ld.shared.f32 	%f279, [%r60+20];
	setp.gt.f32 	%p78, %f278, %f279;
	selp.f32 	%f280, %f278, %f279, %p78;
	ld.shared.f32 	%f281, [%r60+24];
	setp.gt.f32 	%p79, %f280, %f281;
	selp.f32 	%f282, %f280, %f281, %p79;
	ld.shared.f32 	%f283, [%r60+28];
	setp.gt.f32 	%p80, %f282, %f283;
	selp.f32 	%f284, %f282, %f283, %p80;
	ld.shared.f32 	%f285, [%r60+32];
	setp.gt.f32 	%p81, %f284, %f285;
	selp.f32 	%f286, %f284, %f285, %p81;
	ld.shared.f32 	%f287, [%r60+36];
	setp.gt.f32 	%p82, %f286, %f287;
	selp.f32 	%f288, %f286, %f287, %p82;
	ld.shared.f32 	%f289, [%r60+40];
	setp.gt.f32 	%p83, %f288, %f289;
	selp.f32 	%f290, %f288, %f289, %p83;
	ld.shared.f32 	%f291, [%r60+44];
	setp.gt.f32 	%p84, %f290, %f291;
	selp.f32 	%f292, %f290, %f291, %p84;
	ld.shared.f32 	%f293, [%r60+48];
	setp.gt.f32 	%p85, %f292, %f293;
	selp.f32 	%f294, %f292, %f293, %p85;
	ld.shared.f32 	%f295, [%r60+52];
	setp.gt.f32 	%p86, %f294, %f295;
	selp.f32 	%f296, %f294, %f295, %p86;
	ld.shared.f32 	%f297, [%r60+56];
	setp.gt.f32 	%p87, %f296, %f297;
	selp.f32 	%f298, %f296, %f297, %p87;
	ld.shared.f32 	%f299, [%r60+60];
	setp.gt.f32 	%p88, %f298, %f299;
	selp.f32 	%f300, %f298, %f299, %p88;
	ld.shared.f32 	%f301, [%r60+64];
	setp.gt.f32 	%p89, %f300, %f301;
	selp.f32 	%f302, %f300, %f301, %p89;
	ld.shared.f32 	%f303, [%r60+68];
	setp.gt.f32 	%p90, %f302, %f303;
	selp.f32 	%f304, %f302, %f303, %p90;
	ld.shared.f32 	%f305, [%r60+72];
	setp.gt.f32 	%p91, %f304, %f305;
	selp.f32 	%f306, %f304, %f305, %p91;
	ld.shared.f32 	%f307, [%r60+76];
	setp.gt.f32 	%p92, %f306, %f307;
	selp.f32 	%f308, %f306, %f307, %p92;
	ld.shared.f32 	%f309, [%r60+80];
	setp.gt.f32 	%p93, %f308, %f309;
	selp.f32 	%f310, %f308, %f309, %p93;
	ld.shared.f32 	%f311, [%r60+84];
	setp.gt.f32 	%p94, %f310, %f311;
	selp.f32 	%f312, %f310, %f311, %p94;
	ld.shared.f32 	%f313, [%r60+88];
	setp.gt.f32 	%p95, %f312, %f313;
	selp.f32 	%f314, %f312, %f313, %p95;
	ld.shared.f32 	%f315, [%r60+92];
	setp.gt.f32 	%p96, %f314, %f315;
	selp.f32 	%f316, %f314, %f315, %p96;
	ld.shared.f32 	%f317, [%r60+96];
	setp.gt.f32 	%p97, %f316, %f317;
	selp.f32 	%f318, %f316, %f317, %p97;
	ld.shared.f32 	%f319, [%r60+100];
	setp.gt.f32 	%p98, %f318, %f319;
	selp.f32 	%f320, %f318, %f319, %p98;
	ld.shared.f32 	%f321, [%r60+104];
	setp.gt.f32 	%p99, %f320, %f321;
	selp.f32 	%f322, %f320, %f321, %p99;
	ld.shared.f32 	%f323, [%r60+108];
	setp.gt.f32 	%p100, %f322, %f323;
	selp.f32 	%f324, %f322, %f323, %p100;
	ld.shared.f32 	%f325, [%r60+112];
	setp.gt.f32 	%p101, %f324, %f325;
	selp.f32 	%f326, %f324, %f325, %p101;
	ld.shared.f32 	%f327, [%r60+116];
	setp.gt.f32 	%p102, %f326, %f327;
	selp.f32 	%f328, %f326, %f327, %p102;
	ld.shared.f32 	%f329, [%r60+120];
	setp.gt.f32 	%p103, %f328, %f329;
	selp.f32 	%f330, %f328, %f329, %p103;
	ld.shared.f32 	%f331, [%r60+124];
	setp.gt.f32 	%p104, %f330, %f331;
	selp.f32 	%f332, %f330, %f331, %p104;
	ld.shared.f32 	%f333, [%r60+128];
	setp.gt.f32 	%p105, %f332, %f333;
	selp.f32 	%f334, %f332, %f333, %p105;
	ld.shared.f32 	%f335, [%r60+132];
	setp.gt.f32 	%p106, %f334, %f335;
	selp.f32 	%f336, %f334, %f335, %p106;
	ld.shared.f32 	%f337, [%r60+136];
	setp.gt.f32 	%p107, %f336, %f337;
	selp.f32 	%f338, %f336, %f337, %p107;
	ld.shared.f32 	%f339, [%r60+140];
	setp.gt.f32 	%p108, %f338, %f339;
	selp.f32 	%f340, %f338, %f339, %p108;
	ld.shared.f32 	%f341, [%r60+144];
	setp.gt.f32 	%p109, %f340, %f341;
	selp.f32 	%f342, %f340, %f341, %p109;
	ld.shared.f32 	%f343, [%r60+148];
	setp.gt.f32 	%p110, %f342, %f343;
	selp.f32 	%f344, %f342, %f343, %p110;
	ld.shared.f32 	%f345, [%r60+152];
	setp.gt.f32 	%p111, %f344, %f345;
	selp.f32 	%f346, %f344, %f345, %p111;
	ld.shared.f32 	%f347, [%r60+156];
	setp.gt.f32 	%p112, %f346, %f347;
	selp.f32 	%f348, %f346, %f347, %p112;
	ld.shared.f32 	%f349, [%r60+160];
	setp.gt.f32 	%p113, %f348, %f349;
	selp.f32 	%f350, %f348, %f349, %p113;
	ld.shared.f32 	%f351, [%r60+164];
	setp.gt.f32 	%p114, %f350, %f351;
	selp.f32 	%f352, %f350, %f351, %p114;
	ld.shared.f32 	%f353, [%r60+168];
	setp.gt.f32 	%p115, %f352, %f353;
	selp.f32 	%f354, %f352, %f353, %p115;
	ld.shared.f32 	%f355, [%r60+172];
	setp.gt.f32 	%p116, %f354, %f355;
	selp.f32 	%f356, %f354, %f355, %p116;
	ld.shared.f32 	%f357, [%r60+176];
	setp.gt.f32 	%p117, %f356, %f357;
	selp.f32 	%f358, %f356, %f357, %p117;
	ld.shared.f32 	%f359, [%r60+180];
	setp.gt.f32 	%p118, %f358, %f359;
	selp.f32 	%f360, %f358, %f359, %p118;
	ld.shared.f32 	%f361, [%r60+184];
	setp.gt.f32 	%p119, %f360, %f361;
	selp.f32 	%f362, %f360, %f361, %p119;
	ld.shared.f32 	%f363, [%r60+188];
	setp.gt.f32 	%p120, %f362, %f363;
	selp.f32 	%f364, %f362, %f363, %p120;
	ld.shared.f32 	%f365, [%r60+192];
	setp.gt.f32 	%p121, %f364, %f365;
	selp.f32 	%f366, %f364, %f365, %p121;
	ld.shared.f32 	%f367, [%r60+196];
	setp.gt.f32 	%p122, %f366, %f367;
	selp.f32 	%f368, %f366, %f367, %p122;
	ld.shared.f32 	%f369, [%r60+200];
	setp.gt.f32 	%p123, %f368, %f369;
	selp.f32 	%f370, %f368, %f369, %p123;
	ld.shared.f32 	%f371, [%r60+204];
	setp.gt.f32 	%p124, %f370, %f371;
	selp.f32 	%f372, %f370, %f371, %p124;
	ld.shared.f32 	%f373, [%r60+208];
	setp.gt.f32 	%p125, %f372, %f373;
	selp.f32 	%f374, %f372, %f373, %p125;
	ld.shared.f32 	%f375, [%r60+212];
	setp.gt.f32 	%p126, %f374, %f375;
	selp.f32 	%f376, %f374, %f375, %p126;
	ld.shared.f32 	%f377, [%r60+216];
	setp.gt.f32 	%p127, %f376, %f377;
	selp.f32 	%f378, %f376, %f377, %p127;
	ld.shared.f32 	%f379, [%r60+220];
	setp.gt.f32 	%p128, %f378, %f379;
	selp.f32 	%f380, %f378, %f379, %p128;
	ld.shared.f32 	%f381, [%r60+224];
	setp.gt.f32 	%p129, %f380, %f381;
	selp.f32 	%f382, %f380, %f381, %p129;
	ld.shared.f32 	%f383, [%r60+228];
	setp.gt.f32 	%p130, %f382, %f383;
	selp.f32 	%f384, %f382, %f383, %p130;
	ld.shared.f32 	%f385, [%r60+232];
	setp.gt.f32 	%p131, %f384, %f385;
	selp.f32 	%f386, %f384, %f385, %p131;
	ld.shared.f32 	%f387, [%r60+236];
	setp.gt.f32 	%p132, %f386, %f387;
	selp.f32 	%f388, %f386, %f387, %p132;
	ld.shared.f32 	%f389, [%r60+240];
	setp.gt.f32 	%p133, %f388, %f389;
	selp.f32 	%f390, %f388, %f389, %p133;
	ld.shared.f32 	%f391, [%r60+244];
	setp.gt.f32 	%p134, %f390, %f391;
	selp.f32 	%f392, %f390, %f391, %p134;
	ld.shared.f32 	%f393, [%r60+248];
	setp.gt.f32 	%p135, %f392, %f393;
	selp.f32 	%f394, %f392, %f393, %p135;
	ld.shared.f32 	%f395, [%r60+252];
	setp.gt.f32 	%p136, %f394, %f395;
	selp.f32 	%f401, %f394, %f395, %p136;
	add.s32 	%r61, %r61, 128;
	add.s32 	%r60, %r60, 512;
	setp.ne.s32 	%p137, %r61, 0;
	@%p137 bra 	$L__BB1_11;
$L__BB1_12:
	setp.eq.s32 	%p138, %r20, 0;
	@%p138 bra 	$L__BB1_15;
	add.s32 	%r52, %r62, %r19;
	shl.b32 	%r53, %r52, 2;
	mov.u32 	%r54, shared_mem;
	add.s32 	%r64, %r54, %r53;
	neg.s32 	%r63, %r20;
$L__BB1_14:
	.pragma "nounroll";
	ld.shared.f32 	%f396, [%r64];
	setp.gt.f32 	%p139, %f401, %f396;
	selp.f32 	%f401, %f401, %f396, %p139;
	add.s32 	%r64, %r64, 4;
	add.s32 	%r63, %r63, 1;
	setp.ne.s32 	%p140, %r63, 0;
	@%p140 bra 	$L__BB1_14;
$L__BB1_15:
	cvta.to.global.u64 	%rd8, %rd2;
	mul.wide.s32 	%rd9, %r2, 4;
	add.s64 	%rd10, %rd8, %rd9;
	st.global.f32 	[%rd10], %f401;
$L__BB1_16:
	ret;

}
	// .globl	_Z14MinusMaxAndExpPfS_S_ii
.visible .entry _Z14MinusMaxAndExpPfS_S_ii(
	.param .u64 .ptr .align 1 _Z14MinusMaxAndExpPfS_S_ii_param_0,
	.param .u64 .ptr .align 1 _Z14MinusMaxAndExpPfS_S_ii_param_1,
	.param .u64 .ptr .align 1 _Z14MinusMaxAndExpPfS_S_ii_param_2,
	.param .u32 _Z14MinusMaxAndExpPfS_S_ii_param_3,
	.param .u32 _Z14MinusMaxAndExpPfS_S_ii_param_4
)
{
	.reg .pred 	%p<2>;
	.reg .b32 	%r<19>;
	.reg .b32 	%f<17>;
	.reg .b64 	%rd<12>;

	ld.param.u64 	%rd1, [_Z14MinusMaxAndExpPfS_S_ii_param_0];
	ld.param.u64 	%rd2, [_Z14MinusMaxAndExpPfS_S_ii_param_1];
	ld.param.u64 	%rd3, [_Z14MinusMaxAndExpPfS_S_ii_param_2];
	ld.param.u32 	%r5, [_Z14MinusMaxAndExpPfS_S_ii_param_3];
	mov.u32 	%r6, %ctaid.x;
	mov.u32 	%r7, %ntid.x;
	mov.u32 	%r1, %tid.x;
	mad.lo.s32 	%r2, %r6, %r7, %r1;
	mov.u32 	%r8, %ctaid.y;
	mov.u32 	%r9, %ntid.y;
	mov.u32 	%r3, %tid.y;
	mad.lo.s32 	%r4, %r8, %r9, %r3;
	max.s32 	%r10, %r4, %r2;
	setp.ge.s32 	%p1, %r10, %r5;
	@%p1 bra 	$L__BB2_2;
	cvta.to.global.u64 	%rd4, %rd1;
	cvta.to.global.u64 	%rd5, %rd3;
	cvta.to.global.u64 	%rd6, %rd2;
	mad.lo.s32 	%r11, %r5, %r4, %r2;
	mul.wide.s32 	%rd7, %r11, 4;
	add.s64 	%rd8, %rd4, %rd7;
	ld.global.f32 	%f1, [%rd8];
	shl.b32 	%r12, %r3, 5;
	add.s32 	%r13, %r12, %r1;
	shl.b32 	%r14, %r13, 2;
	mov.u32 	%r15, shared_mem;
	add.s32 	%r16, %r15, %r14;
	st.shared.f32 	[%r16], %f1;
	bar.sync 	0;
	ld.shared.f32 	%f2, [%r16];
	mul.wide.u32 	%rd9, %r4, 4;
	add.s64 	%rd10, %rd5, %rd9;
	ld.global.f32 	%f3, [%rd10];
	sub.f32 	%f4, %f2, %f3;
	fma.rn.f32 	%f5, %f4, 0f3BBB989D, 0f3F000000;
	cvt.sat.f32.f32 	%f6, %f5;
	mov.f32 	%f7, 0f4B400001;
	mov.f32 	%f8, 0f437C0000;
	fma.rm.f32 	%f9, %f6, %f8, %f7;
	add.f32 	%f10, %f9, 0fCB40007F;
	neg.f32 	%f11, %f10;
	fma.rn.f32 	%f12, %f4, 0f3FB8AA3B, %f11;
	fma.rn.f32 	%f13, %f4, 0f32A57060, %f12;
	mov.b32 	%r17, %f9;
	shl.b32 	%r18, %r17, 23;
	mov.b32 	%f14, %r18;
	ex2.approx.ftz.f32 	%f15, %f13;
	mul.f32 	%f16, %f15, %f14;
	add.s64 	%rd11, %rd6, %rd7;
	st.global.f32 	[%rd11], %f16;
$L__BB2_2:
	ret;

}
	// .globl	_Z6RowSumPfS_ii
.visible .entry _Z6RowSumPfS_ii(
	.param .u64 .ptr .align 1 _Z6RowSumPfS_ii_param_0,
	.param .u64 .ptr .align 1 _Z6RowSumPfS_ii_param_1,
	.param .u32 _Z6RowSumPfS_ii_param_2,
	.param .u32 _Z6RowSumPfS_ii_param_3
)
{
	.reg .pred 	%p<7>;
	.reg .b32 	%r<28>;
	.reg .b32 	%f<273>;
	.reg .b64 	%rd<12>;

	ld.param.u64 	%rd4, [_Z6RowSumPfS_ii_param_0];
	ld.param.u64 	%rd3, [_Z6RowSumPfS_ii_param_1];
	ld.param.u32 	%r18, [_Z6RowSumPfS_ii_param_2];
	ld.param.u32 	%r17, [_Z6RowSumPfS_ii_param_3];
	cvta.to.global.u64 	%rd1, %rd4;
	mov.u32 	%r19, %ctaid.x;
	mov.u32 	%r20, %ntid.x;
	mov.u32 	%r21, %tid.x;
	mad.lo.s32 	%r1, %r19, %r20, %r21;
	setp.ge.s32 	%p1, %r1, %r18;
	@%p1 bra 	$L__BB3_9;
	setp.lt.s32 	%p2, %r17, 1;
	mov.f32 	%f272, 0f00000000;
	@%p2 bra 	$L__BB3_8;
	mul.lo.s32 	%r2, %r17, %r1;
	and.b32  	%r3, %r17, 127;
	setp.lt.u32 	%p3, %r17, 128;
	mov.f32 	%f272, 0f00000000;
	mov.b32 	%r25, 0;
	@%p3 bra 	$L__BB3_5;
	and.b32  	%r25, %r17, 2147483520;
	neg.s32 	%r24, %r25;
	add.s64 	%rd2, %rd1, 256;
	mov.f32 	%f272, 0f00000000;
	mov.u32 	%r23, %r2;
$L__BB3_4:
	.pragma "nounroll";
	mul.wide.s32 	%rd5, %r23, 4;
	add.s64 	%rd6, %rd2, %rd5;
	ld.global.f32 	%f12, [%rd6+-256];
	add.f32 	%f13, %f272, %f12;
	ld.global.f32 	%f14, [%rd6+-252];
	add.f32 	%f15, %f13, %f14;
	ld.global.f32 	%f16, [%rd6+-248];
	add.f32 	%f17, %f15, %f16;
	ld.global.f32 	%f18, [%rd6+-244];
	add.f32 	%f19, %f17, %f18;
	ld.global.f32 	%f20, [%rd6+-240];
	add.f32 	%f21, %f19, %f20;
	ld.global.f32 	%f22, [%rd6+-236];
	add.f32 	%f23, %f21, %f22;
	ld.global.f32 	%f24, [%rd6+-232];
	add.f32 	%f25, %f23, %f24;
	ld.global.f32 	%f26, [%rd6+-228];
	add.f32 	%f27, %f25, %f26;
	ld.global.f32 	%f28, [%rd6+-224];
	add.f32 	%f29, %f27, %f28;
	ld.global.f32 	%f30, [%rd6+-220];
	add.f32 	%f31, %f29, %f30;
	ld.global.f32 	%f32, [%rd6+-216];
	add.f32 	%f33, %f31, %f32;
	ld.global.f32 	%f34, [%rd6+-212];
	add.f32 	%f35, %f33, %f34;
	ld.global.f32 	%f36, [%rd6+-208];
	add.f32 	%f37, %f35, %f36;
	ld.global.f32 	%f38, [%rd6+-204];
	add.f32 	%f39, %f37, %f38;
	ld.global.f32 	%f40, [%rd6+-200];
	add.f32 	%f41, %f39, %f40;
	ld.global.f32 	%f42, [%rd6+-196];
	add.f32 	%f43, %f41, %f42;
	ld.global.f32 	%f44, [%rd6+-192];
	add.f32 	%f45, %f43, %f44;
	ld.global.f32 	%f46, [%rd6+-188];
	add.f32 	%f47, %f45, %f46;
	ld.global.f32 	%f48, [%rd6+-184];
	add.f32 	%f49, %f47, %f48;
	ld.global.f32 	%f50, [%rd6+-180];
	add.f32 	%f51, %f49, %f50;
	ld.global.f32 	%f52, [%rd6+-176];
	add.f32 	%f53, %f51, %f52;
	ld.global.f32 	%f54, [%rd6+-172];
	add.f32 	%f55, %f53, %f54;
	ld.global.f32 	%f56, [%rd6+-168];
	add.f32 	%f57, %f55, %f56;
	ld.global.f32 	%f58, [%rd6+-164];
	add.f32 	%f59, %f57, %f58;
	ld.global.f32 	%f60, [%rd6+-160];
	add.f32 	%f61, %f59, %f60;
	ld.global.f32 	%f62, [%rd6+-156];
	add.f32 	%f63, %f61, %f62;
	ld.global.f32 	%f64, [%rd6+-152];
	add.f32 	%f65, %f63, %f64;
	ld.global.f32 	%f66, [%rd6+-148];
	add.f32 	%f67, %f65, %f66;
	ld.global.f32 	%f68, [%rd6+-144];
	add.f32 	%f69, %f67, %f68;
	ld.global.f32 	%f70, [%rd6+-140];
	add.f32 	%f71, %f69, %f70;
	ld.global.f32 	%f72, [%rd6+-136];
	add.f32 	%f73, %f71, %f72;
	ld.global.f32 	%f74, [%rd6+-132];
	add.f32 	%f75, %f73, %f74;
	ld.global.f32 	%f76, [%rd6+-128];
	add.f32 	%f77, %f75, %f76;
	ld.global.f32 	%f78, [%rd6+-124];
	add.f32 	%f79, %f77, %f78;
	ld.global.f32 	%f80, [%rd6+-120];
	add.f32 	%f81, %f79, %f80;
	ld.global.f32 	%f82, [%rd6+-116];
	add.f32 	%f83, %f81, %f82;
	ld.global.f32 	%f84, [%rd6+-112];
	add.f32 	%f85, %f83, %f84;
	ld.global.f32 	%f86, [%rd6+-108];
	add.f32 	%f87, %f85, %f86;
	ld.global.f32 	%f88, [%rd6+-104];
	add.f32 	%f89, %f87, %f88;
	ld.global.f32 	%f90, [%rd6+-100];
	add.f32 	%f91, %f89, %f90;
	ld.global.f32 	%f92, [%rd6+-96];
	add.f32 	%f93, %f91, %f92;
	ld.global.f32 	%f94, [%rd6+-92];
	add.f32 	%f95, %f93, %f94;
	ld.global.f32 	%f96, [%rd6+-88];
	add.f32 	%f97, %f95, %f96;
	ld.global.f32 	%f98, [%rd6+-84];
	add.f32 	%f99, %f97, %f98;
	ld.global.f32 	%f100, [%rd6+-80];
	add.f32 	%f101, %f99, %f100;
	ld.global.f32 	%f102, [%rd6+-76];
	add.f32 	%f103, %f101, %f102;
	ld.global.f32 	%f104, [%rd6+-72];
	add.f32 	%f105, %f103, %f104;
	ld.global.f32 	%f106, [%rd6+-68];
	add.f32 	%f107, %f105, %f106;
	ld.global.f32 	%f108, [%rd6+-64];
	add.f32 	%f109, %f107, %f108;
	ld.global.f32 	%f110, [%rd6+-60];
	add.f32 	%f111, %f109, %f110;
	ld.global.f32 	%f112, [%rd6+-56];
	add.f32 	%f113, %f111, %f112;
	ld.global.f32 	%f114, [%rd6+-52];
	add.f32 	%f115, %f113, %f114;
	ld.global.f32 	%f116, [%rd6+-48];
	add.f32 	%f117, %f115, %f116;
	ld.global.f32 	%f118, [%rd6+-44];
	add.f32 	%f119, %f117, %f118;
	ld.global.f32 	%f120, [%rd6+-40];
	add.f32 	%f121, %f119, %f120;
	ld.global.f32 	%f122, [%rd6+-36];
	add.f32 	%f123, %f121, %f122;
	ld.global.f32 	%f124, [%rd6+-32];
	add.f32 	%f125, %f123, %f124;
	ld.global.f32 	%f126, [%rd6+-28];
	add.f32 	%f127, %f125, %f126;
	ld.global.f32 	%f128, [%rd6+-24];
	add.f32 	%f129, %f127, %f128;
	ld.global.f32 	%f130, [%rd6+-20];
	add.f32 	%f131, %f129, %f130;
	ld.global.f32 	%f132, [%rd6+-16];
	add.f32 	%f133, %f131, %f132;
	ld.global.f32 	%f134, [%rd6+-12];
	add.f32 	%f135, %f133, %f134;
	ld.global.f32 	%f136, [%rd6+-8];
	add.f32 	%f137, %f135, %f136;
	ld.global.f32 	%f138, [%rd6+-4];
	add.f32 	%f139, %f137, %f138;
	ld.global.f32 	%f140, [%rd6];
	add.f32 	%f141, %f139, %f140;
	ld.global.f32 	%f142, [%rd6+4];
	add.f32 	%f143, %f141, %f142;
	ld.global.f32 	%f144, [%rd6+8];
	add.f32 	%f145, %f143, %f144;
	ld.global.f32 	%f146, [%rd6+12];
	add.f32 	%f147, %f145, %f146;
	ld.global.f32 	%f148, [%rd6+16];
	add.f32 	%f149, %f147, %f148;
	ld.global.f32 	%f150, [%rd6+20];
	add.f32 	%f151, %f149, %f150;
	ld.global.f32 	%f152, [%rd6+24];
	add.f32 	%f153, %f151, %f152;
	ld.global.f32 	%f154, [%rd6+28];
	add.f32 	%f155, %f153, %f154;
	ld.global.f32 	%f156, [%rd6+32];
	add.f32 	%f157, %f155, %f156;
	ld.global.f32 	%f158, [%rd6+36];
	add.f32 	%f159, %f157, %f158;
	ld.global.f32 	%f160, [%rd6+40];
	add.f32 	%f161, %f159, %f160;
	ld.global.f32 	%f162, [%rd6+44];
	add.f32 	%f163, %f161, %f162;
	ld.global.f32 	%f164, [%rd6+48];
	add.f32 	%f165, %f163, %f164;
	ld.global.f32 	%f166, [%rd6+52];
	add.f32 	%f167, %f165, %f166;
	ld.global.f32 	%f168, [%rd6+56];
	add.f32 	%f169, %f167, %f168;
	ld.global.f32 	%f170, [%rd6+60];
	add.f32 	%f171, %f169, %f170;
	ld.global.f32 	%f172, [%rd6+64];
	add.f32 	%f173, %f171, %f172;
	ld.global.f32 	%f174, [%rd6+68];
	add.f32 	%f175, %f173, %f174;
	ld.global.f32 	%f176, [%rd6+72];
	add.f32 	%f177, %f175, %f176;
	ld.global.f32 	%f178, [%rd6+76];
	add.f32 	%f179, %f177, %f178;
	ld.global.f32 	%f180, [%rd6+80];
	add.f32 	%f181, %f179, %f180;
	ld.global.f32 	%f182, [%rd6+84];
	add.f32 	%f183, %f181, %f182;
	ld.global.f32 	%f184, [%rd6+88];
	add.f32 	%f185, %f183, %f184;
	ld.global.f32 	%f186, [%rd6+92];
	add.f32 	%f187, %f185, %f186;
	ld.global.f32 	%f188, [%rd6+96];
	add.f32 	%f189, %f187, %f188;
	ld.global.f32 	%f190, [%rd6+100];
	add.f32 	%f191, %f189, %f190;
	ld.global.f32 	%f192, [%rd6+104];
	add.f32 	%f193, %f191, %f192;
	ld.global.f32 	%f194, [%rd6+108];
	add.f32 	%f195, %f193, %f194;
	ld.global.f32 	%f196, [%rd6+112];
	add.f32 	%f197, %f195, %f196;
	ld.global.f32 	%f198, [%rd6+116];
	add.f32 	%f199, %f197, %f198;
	ld.global.f32 	%f200, [%rd6+120];
	add.f32 	%f201, %f199, %f200;
	ld.global.f32 	%f202, [%rd6+124];
	add.f32 	%f203, %f201, %f202;
	ld.global.f32 	%f204, [%rd6+128];
	add.f32 	%f205, %f203, %f204;
	ld.global.f32 	%f206, [%rd6+132];
	add.f32 	%f207, %f205, %f206;
	ld.global.f32 	%f208, [%rd6+136];
	add.f32 	%f209, %f207, %f208;
	ld.global.f32 	%f210, [%rd6+140];
	add.f32 	%f211, %f209, %f210;
	ld.global.f32 	%f212, [%rd6+144];
	add.f32 	%f213, %f211, %f212;
	ld.global.f32 	%f214, [%rd6+148];
	add.f32 	%f215, %f213, %f214;
	ld.global.f32 	%f216, [%rd6+152];
	add.f32 	%f217, %f215, %f216;
	ld.global.f32 	%f218, [%rd6+156];
	add.f32 	%f219, %f217, %f218;
	ld.global.f32 	%f220, [%rd6+160];
	add.f32 	%f221, %f219, %f220;
	ld.global.f32 	%f222, [%rd6+164];
	add.f32 	%f223, %f221, %f222;
	ld.global.f32 	%f224, [%rd6+168];
	add.f32 	%f225, %f223, %f224;
	ld.global.f32 	%f226, [%rd6+172];
	add.f32 	%f227, %f225, %f226;
	ld.global.f32 	%f228, [%rd6+176];
	add.f32 	%f229, %f227, %f228;
	ld.global.f32 	%f230, [%rd6+180];
	add.f32 	%f231, %f229, %f230;
	ld.global.f32 	%f232, [%rd6+184];
	add.f32 	%f233, %f231, %f232;
	ld.global.f32 	%f234, [%rd6+188];
	add.f32 	%f235, %f233, %f234;
	ld.global.f32 	%f236, [%rd6+192];
	add.f32 	%f237, %f235, %f236;
	ld.global.f32 	%f238, [%rd6+196];
	add.f32 	%f239, %f237, %f238;
	ld.global.f32 	%f240, [%rd6+200];
	add.f32 	%f241, %f239, %f240;
	ld.global.f32 	%f242, [%rd6+204];
	add.f32 	%f243, %f241, %f242;
	ld.global.f32 	%f244, [%rd6+208];
	add.f32 	%f245, %f243, %f244;
	ld.global.f32 	%f246, [%rd6+212];
	add.f32 	%f247, %f245, %f246;
	ld.global.f32 	%f248, [%rd6+216];
	add.f32 	%f249, %f247, %f248;
	ld.global.f32 	%f250, [%rd6+220];
	add.f32 	%f251, %f249, %f250;
	ld.global.f32 	%f252, [%rd6+224];
	add.f32 	%f253, %f251, %f252;
	ld.global.f32 	%f254, [%rd6+228];
	add.f32 	%f255, %f253, %f254;
	ld.global.f32 	%f256, [%rd6+232];
	add.f32 	%f257, %f255, %f256;
	ld.global.f32 	%f258, [%rd6+236];
	add.f32 	%f259, %f257, %f258;
	ld.global.f32 	%f260, [%rd6+240];
	add.f32 	%f261, %f259, %f260;
	ld.global.f32 	%f262, [%rd6+244];
	add.f32 	%f263, %f261, %f262;
	ld.global.f32 	%f264, [%rd6+248];
	add.f32 	%f265, %f263, %f264;
	ld.global.f32 	%f266, [%rd6+252];
	add.f32 	%f272, %f265, %f266;
	add.s32 	%r24, %r24, 128;
	add.s32 	%r23, %r23, 128;
	setp.ne.s32 	%p4, %r24, 0;
	@%p4 bra 	$L__BB3_4;
$L__BB3_5:
	setp.eq.s32 	%p5, %r3, 0;
	@%p5 bra 	$L__BB3_8;
	add.s32 	%r27, %r25, %r2;
	neg.s32 	%r26, %r3;
$L__BB3_7:
	.pragma "nounroll";
	mul.wide.s32 	%rd7, %r27, 4;
	add.s64 	%rd8, %rd1, %rd7;
	ld.global.f32 	%f267, [%rd8];
	add.f32 	%f272, %f272, %f267;
	add.s32 	%r27, %r27, 1;
	add.s32 	%r26, %r26, 1;
	setp.ne.s32 	%p6, %r26, 0;
	@%p6 bra 	$L__BB3_7;
$L__BB3_8:
	cvta.to.global.u64 	%rd9, %rd3;
	mul.wide.s32 	%rd10, %r1, 4;
	add.s64 	%rd11, %rd9, %rd10;
	st.global.f32 	[%rd11], %f272;
$L__BB3_9:
	ret;

}
	// .globl	_Z12UpdateMiLiOiPfS_S_S_S_S_S_ii
.visible .entry _Z12UpdateMiLiOiPfS_S_S_S_S_S_ii(
	.param .u64 .ptr .align 1 _Z12UpdateMiLiOiPfS_S_S_S_S_S_ii_param_0,
	.param .u64 .ptr .align 1 _Z12UpdateMiLiOiPfS_S_S_S_S_S_ii_param_1,
	.param .u64 .ptr .align 1 _Z12UpdateMiLiOiPfS_S_S_S_S_S_ii_param_2,
	.param .u64 .ptr .align 1 _Z12UpdateMiLiOiPfS_S_S_S_S_S_ii_param_3,
	.param .u64 .ptr .align 1 _Z12UpdateMiLiOiPfS_S_S_S_S_S_ii_param_4,
	.param .u64 .ptr .align 1 _Z12UpdateMiLiOiPfS_S_S_S_S_S_ii_param_5,
	.param .u64 .ptr .align 1 _Z12UpdateMiLiOiPfS_S_S_S_S_S_ii_param_6,
	.param .u32 _Z12UpdateMiLiOiPfS_S_S_S_S_S_ii_param_7,
	.param .u32 _Z12UpdateMiLiOiPfS_S_S_S_S_S_ii_param_8
)
{
	.reg .pred 	%p<14>;
	.reg .b32 	%r<83>;
	.reg .b32 	%f<569>;
	.reg .b64 	%rd<161>;

	ld.param.u64 	%rd8, [_Z12UpdateMiLiOiPfS_S_S_S_S_S_ii_param_0];
	ld.param.u64 	%rd9, [_Z12UpdateMiLiOiPfS_S_S_S_S_S_ii_param_1];
	ld.param.u64 	%rd10, [_Z12UpdateMiLiOiPfS_S_S_S_S_S_ii_param_2];
	ld.param.u64 	%rd11, [_Z12UpdateMiLiOiPfS_S_S_S_S_S_ii_param_3];
	ld.param.u64 	%rd12, [_Z12UpdateMiLiOiPfS_S_S_S_S_S_ii_param_4];
	ld.param.u64 	%rd13, [_Z12UpdateMiLiOiPfS_S_S_S_S_S_ii_param_5];
	ld.param.u64 	%rd14, [_Z12UpdateMiLiOiPfS_S_S_S_S_S_ii_param_6];
	ld.param.u32 	%r38, [_Z12UpdateMiLiOiPfS_S_S_S_S_S_ii_param_7];
	ld.param.u32 	%r39, [_Z12UpdateMiLiOiPfS_S_S_S_S_S_ii_param_8];
	cvta.to.global.u64 	%rd1, %rd13;
	cvta.to.global.u64 	%rd2, %rd14;
	mov.u32 	%r1, %tid.y;
	mov.u32 	%r40, %ctaid.x;
	mov.u32 	%r41, %ntid.x;
	mov.u32 	%r42, %tid.x;
	mad.lo.s32 	%r2, %r40, %r41, %r42;
	mov.u32 	%r43, %ctaid.y;
	mov.u32 	%r44, %ntid.y;
	mad.lo.s32 	%r3, %r43, %r44, %r1;
	setp.ge.s32 	%p1, %r3, %r38;
	setp.ge.s32 	%p2, %r2, %r39;
	or.pred  	%p3, %p1, %p2;
	@%p3 bra 	$L__BB4_15;
	cvta.to.global.u64 	%rd15, %rd8;
	cvta.to.global.u64 	%rd16, %rd9;
	cvta.to.global.u64 	%rd17, %rd11;
	cvta.to.global.u64 	%rd18, %rd12;
	mul.wide.u32 	%rd19, %r3, 4;
	add.s64 	%rd3, %rd15, %rd19;
	ld.global.f32 	%f12, [%rd3];
	shl.b32 	%r46, %r1, 2;
	mov.u32 	%r47, shared_mem;
	add.s32 	%r4, %r47, %r46;
	st.shared.f32 	[%r4], %f12;
	add.s64 	%rd20, %rd17, %rd19;
	ld.global.f32 	%f13, [%rd20];
	st.shared.f32 	[%r4+128], %f13;
	add.s64 	%rd4, %rd16, %rd19;
	ld.global.f32 	%f14, [%rd4];
	st.shared.f32 	[%r4+256], %f14;
	add.s64 	%rd21, %rd18, %rd19;
	ld.global.f32 	%f15, [%rd21];
	st.shared.f32 	[%r4+384], %f15;
	mul.lo.s32 	%r5, %r38, %r3;
	mul.lo.s32 	%r6, %r38, %r1;
	and.b32  	%r7, %r38, 127;
	setp.lt.u32 	%p4, %r38, 128;
	mov.b32 	%r73, 0;
	@%p4 bra 	$L__BB4_4;
	and.b32  	%r73, %r38, 2147483520;
	mov.b32 	%r72, 0;
$L__BB4_3:
	.pragma "nounroll";
	add.s32 	%r49, %r72, %r5;
	mul.wide.u32 	%rd22, %r49, 4;
	add.s64 	%rd23, %rd1, %rd22;
	ld.global.f32 	%f16, [%rd23];
	add.s32 	%r50, %r72, %r6;
	shl.b32 	%r51, %r50, 2;
	add.s32 	%r53, %r47, %r51;
	st.shared.f32 	[%r53+512], %f16;
	ld.global.f32 	%f17, [%rd23+4];
	st.shared.f32 	[%r53+516], %f17;
	ld.global.f32 	%f18, [%rd23+8];
	st.shared.f32 	[%r53+520], %f18;
	ld.global.f32 	%f19, [%rd23+12];
	st.shared.f32 	[%r53+524], %f19;
	ld.global.f32 	%f20, [%rd23+16];
	st.shared.f32 	[%r53+528], %f20;
	ld.global.f32 	%f21, [%rd23+20];
	st.shared.f32 	[%r53+532], %f21;
	ld.global.f32 	%f22, [%rd23+24];
	st.shared.f32 	[%r53+536], %f22;
	ld.global.f32 	%f23, [%rd23+28];
	st.shared.f32 	[%r53+540], %f23;
	ld.global.f32 	%f24, [%rd23+32];
	st.shared.f32 	[%r53+544], %f24;
	ld.global.f32 	%f25, [%rd23+36];
	st.shared.f32 	[%r53+548], %f25;
	ld.global.f32 	%f26, [%rd23+40];
	st.shared.f32 	[%r53+552], %f26;
	ld.global.f32 	%f27, [%rd23+44];
	st.shared.f32 	[%r53+556], %f27;
	ld.global.f32 	%f28, [%rd23+48];
	st.shared.f32 	[%r53+560], %f28;
	ld.global.f32 	%f29, [%rd23+52];
	st.shared.f32 	[%r53+564], %f29;
	ld.global.f32 	%f30, [%rd23+56];
	st.shared.f32 	[%r53+568], %f30;
	ld.global.f32 	%f31, [%rd23+60];
	st.shared.f32 	[%r53+572], %f31;
	ld.global.f32 	%f32, [%rd23+64];
	st.shared.f32 	[%r53+576], %f32;
	ld.global.f32 	%f33, [%rd23+68];
	st.shared.f32 	[%r53+580], %f33;
	ld.global.f32 	%f34, [%rd23+72];
	st.shared.f32 	[%r53+584], %f34;
	ld.global.f32 	%f35, [%rd23+76];
	st.shared.f32 	[%r53+588], %f35;
	ld.global.f32 	%f36, [%rd23+80];
	st.shared.f32 	[%r53+592], %f36;
	ld.global.f32 	%f37, [%rd23+84];
	st.shared.f32 	[%r53+596], %f37;
	ld.global.f32 	%f38, [%rd23+88];
	st.shared.f32 	[%r53+600], %f38;
	ld.global.f32 	%f39, [%rd23+92];
	st.shared.f32 	[%r53+604], %f39;
	ld.global.f32 	%f40, [%rd23+96];
	st.shared.f32 	[%r53+608], %f40;
	ld.global.f32 	%f41, [%rd23+100];
	st.shared.f32 	[%r53+612], %f41;
	ld.global.f32 	%f42, [%rd23+104];
	st.shared.f32 	[%r53+616], %f42;
	ld.global.f32 	%f43, [%rd23+108];
	st.shared.f32 	[%r53+620], %f43;
	ld.global.f32 	%f44, [%rd23+112];
	st.shared.f32 	[%r53+624], %f44;
	ld.global.f32 	%f45, [%rd23+116];
	st.shared.f32 	[%r53+628], %f45;
	ld.global.f32 	%f46, [%rd23+120];
	st.shared.f32 	[%r53+632], %f46;
	ld.global.f32 	%f47, [%rd23+124];
	st.shared.f32 	[%r53+636], %f47;
	ld.global.f32 	%f48, [%rd23+128];
	st.shared.f32 	[%r53+640], %f48;
	ld.global.f32 	%f49, [%rd23+132];
	st.shared.f32 	[%r53+644], %f49;
	ld.global.f32 	%f50, [%rd23+136];
	st.shared.f32 	[%r53+648], %f50;
	ld.global.f32 	%f51, [%rd23+140];
	st.shared.f32 	[%r53+652], %f51;
	ld.global.f32 	%f52, [%rd23+144];
	st.shared.f32 	[%r53+656], %f52;
	ld.global.f32 	%f53, [%rd23+148];
	st.shared.f32 	[%r53+660], %f53;
	ld.global.f32 	%f54, [%rd23+152];
	st.shared.f32 	[%r53+664], %f54;
	ld.global.f32 	%f55, [%rd23+156];
	st.shared.f32 	[%r53+668], %f55;
	ld.global.f32 	%f56, [%rd23+160];
	st.shared.f32 	[%r53+672], %f56;
	ld.global.f32 	%f57, [%rd23+164];
	st.shared.f32 	[%r53+676], %f57;
	ld.global.f32 	%f58, [%rd23+168];
	st.shared.f32 	[%r53+680], %f58;
	ld.global.f32 	%f59, [%rd23+172];
	st.shared.f32 	[%r53+684], %f59;
	ld.global.f32 	%f60, [%rd23+176];
	st.shared.f32 	[%r53+688], %f60;
	ld.global.f32 	%f61, [%rd23+180];
	st.shared.f32 	[%r53+692], %f61;
	ld.global.f32 	%f62, [%rd23+184];
	st.shared.f32 	[%r53+696], %f62;
	ld.global.f32 	%f63, [%rd23+188];
	st.shared.f32 	[%r53+700], %f63;
	ld.global.f32 	%f64, [%rd23+192];
	st.shared.f32 	[%r53+704], %f64;
	ld.global.f32 	%f65, [%rd23+196];
	st.shared.f32 	[%r53+708], %f65;
	ld.global.f32 	%f66, [%rd23+200];
	st.shared.f32 	[%r53+712], %f66;
	ld.global.f32 	%f67, [%rd23+204];
	st.shared.f32 	[%r53+716], %f67;
	ld.global.f32 	%f68, [%rd23+208];
	st.shared.f32 	[%r53+720], %f68;
	ld.global.f32 	%f69, [%rd23+212];
	st.shared.f32 	[%r53+724], %f69;
	ld.global.f32 	%f70, [%rd23+216];
	st.shared.f32 	[%r53+728], %f70;
	ld.global.f32 	%f71, [%rd23+220];
	st.shared.f32 	[%r53+732], %f71;
	ld.global.f32 	%f72, [%rd23+224];
	st.shared.f32 	[%r53+736], %f72;
	ld.global.f32 	%f73, [%rd23+228];
	st.shared.f32 	[%r53+740], %f73;
	ld.global.f32 	%f74, [%rd23+232];
	st.shared.f32 	[%r53+744], %f74;
	ld.global.f32 	%f75, [%rd23+236];
	st.shared.f32 	[%r53+748], %f75;
	ld.global.f32 	%f76, [%rd23+240];
	st.shared.f32 	[%r53+752], %f76;
	ld.global.f32 	%f77, [%rd23+244];
	st.shared.f32 	[%r53+756], %f77;
	ld.global.f32 	%f78, [%rd23+248];
	st.shared.f32 	[%r53+760], %f78;
	ld.global.f32 	%f79, [%rd23+252];
	st.shared.f32 	[%r53+764], %f79;
	ld.global.f32 	%f80, [%rd23+256];
	st.shared.f32 	[%r53+768], %f80;
	ld.global.f32 	%f81, [%rd23+260];
	st.shared.f32 	[%r53+772], %f81;
	ld.global.f32 	%f82, [%rd23+264];
	st.shared.f32 	[%r53+776], %f82;
	ld.global.f32 	%f83, [%rd23+268];
	st.shared.f32 	[%r53+780], %f83;
	ld.global.f32 	%f84, [%rd23+272];
	st.shared.f32 	[%r53+784], %f84;
	ld.global.f32 	%f85, [%rd23+276];
	st.shared.f32 	[%r53+788], %f85;
	ld.global.f32 	%f86, [%rd23+280];
	st.shared.f32 	[%r53+792], %f86;
	ld.global.f32 	%f87, [%rd23+284];
	st.shared.f32 	[%r53+796], %f87;
	ld.global.f32 	%f88, [%rd23+288];
	st.shared.f32 	[%r53+800], %f88;
	ld.global.f32 	%f89, [%rd23+292];
	st.shared.f32 	[%r53+804], %f89;
	ld.global.f32 	%f90, [%rd23+296];
	st.shared.f32 	[%r53+808], %f90;
	ld.global.f32 	%f91, [%rd23+300];
	st.shared.f32 	[%r53+812], %f91;
	ld.global.f32 	%f92, [%rd23+304];
	st.shared.f32 	[%r53+816], %f92;
	ld.global.f32 	%f93, [%rd23+308];
	st.shared.f32 	[%r53+820], %f93;
	ld.global.f32 	%f94, [%rd23+312];
	st.shared.f32 	[%r53+824], %f94;
	ld.global.f32 	%f95, [%rd23+316];
	st.shared.f32 	[%r53+828], %f95;
	ld.global.f32 	%f96, [%rd23+320];
	st.shared.f32 	[%r53+832], %f96;
	ld.global.f32 	%f97, [%rd23+324];
	st.shared.f32 	[%r53+836], %f97;
	ld.global.f32 	%f98, [%rd23+328];
	st.shared.f32 	[%r53+840], %f98;
	ld.global.f32 	%f99, [%rd23+332];
	st.shared.f32 	[%r53+844], %f99;
	ld.global.f32 	%f100, [%rd23+336];
	st.shared.f32 	[%r53+848], %f100;
	ld.global.f32 	%f101, [%rd23+340];
	st.shared.f32 	[%r53+852], %f101;
	ld.global.f32 	%f102, [%rd23+344];
	st.shared.f32 	[%r53+856], %f102;
	ld.global.f32 	%f103, [%rd23+348];
	st.shared.f32 	[%r53+860], %f103;
	ld.global.f32 	%f104, [%rd23+352];
	st.shared.f32 	[%r53+864], %f104;
	ld.global.f32 	%f105, [%rd23+356];
	st.shared.f32 	[%r53+868], %f105;
	ld.global.f32 	%f106, [%rd23+360];
	st.shared.f32 	[%r53+872], %f106;
	ld.global.f32 	%f107, [%rd23+364];
	st.shared.f32 	[%r53+876], %f107;
	ld.global.f32 	%f108, [%rd23+368];
	st.shared.f32 	[%r53+880], %f108;
	ld.global.f32 	%f109, [%rd23+372];
	st.shared.f32 	[%r53+884], %f109;
	ld.global.f32 	%f110, [%rd23+376];
	st.shared.f32 	[%r53+888], %f110;
	ld.global.f32 	%f111, [%rd23+380];
	st.shared.f32 	[%r53+892], %f111;
	ld.global.f32 	%f112, [%rd23+384];
	st.shared.f32 	[%r53+896], %f112;
	ld.global.f32 	%f113, [%rd23+388];
	st.shared.f32 	[%r53+900], %f113;
	ld.global.f32 	%f114, [%rd23+392];
	st.shared.f32 	[%r53+904], %f114;
	ld.global.f32 	%f115, [%rd23+396];
	st.shared.f32 	[%r53+908], %f115;
	ld.global.f32 	%f116, [%rd23+400];
	st.shared.f32 	[%r53+912], %f116;
	ld.global.f32 	%f117, [%rd23+404];
	st.shared.f32 	[%r53+916], %f117;
	ld.global.f32 	%f118, [%rd23+408];
	st.shared.f32 	[%r53+920], %f118;
	ld.global.f32 	%f119, [%rd23+412];
	st.shared.f32 	[%r53+924], %f119;
	ld.global.f32 	%f120, [%rd23+416];
	st.shared.f32 	[%r53+928], %f120;
	ld.global.f32 	%f121, [%rd23+420];
	st.shared.f32 	[%r53+932], %f121;
	ld.global.f32 	%f122, [%rd23+424];
	st.shared.f32 	[%r53+936], %f122;
	ld.global.f32 	%f123, [%rd23+428];
	st.shared.f32 	[%r53+940], %f123;
	ld.global.f32 	%f124, [%rd23+432];
	st.shared.f32 	[%r53+944], %f124;
	ld.global.f32 	%f125, [%rd23+436];
	st.shared.f32 	[%r53+948], %f125;
	ld.global.f32 	%f126, [%rd23+440];
	st.shared.f32 	[%r53+952], %f126;
	ld.global.f32 	%f127, [%rd23+444];
	st.shared.f32 	[%r53+956], %f127;
	ld.global.f32 	%f128, [%rd23+448];
	st.shared.f32 	[%r53+960], %f128;
	ld.global.f32 	%f129, [%rd23+452];
	st.shared.f32 	[%r53+964], %f129;
	ld.global.f32 	%f130, [%rd23+456];
	st.shared.f32 	[%r53+968], %f130;
	ld.global.f32 	%f131, [%rd23+460];
	st.shared.f32 	[%r53+972], %f131;
	ld.global.f32 	%f132, [%rd23+464];
	st.shared.f32 	[%r53+976], %f132;
	ld.global.f32 	%f133, [%rd23+468];
	st.shared.f32 	[%r53+980], %f133;
	ld.global.f32 	%f134, [%rd23+472];
	st.shared.f32 	[%r53+984], %f134;
	ld.global.f32 	%f135, [%rd23+476];
	st.shared.f32 	[%r53+988], %f135;
	ld.global.f32 	%f136, [%rd23+480];
	st.shared.f32 	[%r53+992], %f136;
	ld.global.f32 	%f137, [%rd23+484];
	st.shared.f32 	[%r53+996], %f137;
	ld.global.f32 	%f138, [%rd23+488];
	st.shared.f32 	[%r53+1000], %f138;
	ld.global.f32 	%f139, [%rd23+492];
	st.shared.f32 	[%r53+1004], %f139;
	ld.global.f32 	%f140, [%rd23+496];
	st.shared.f32 	[%r53+1008], %f140;
	ld.global.f32 	%f141, [%rd23+500];
	st.shared.f32 	[%r53+1012], %f141;
	ld.global.f32 	%f142, [%rd23+504];
	st.shared.f32 	[%r53+1016], %f142;
	ld.global.f32 	%f143, [%rd23+508];
	st.shared.f32 	[%r53+1020], %f143;
	add.s32 	%r72, %r72, 128;
	setp.ne.s32 	%p5, %r72, %r73;
	@%p5 bra 	$L__BB4_3;
$L__BB4_4:
	setp.eq.s32 	%p6, %r7, 0;
	@%p6 bra 	$L__BB4_7;
	add.s32 	%r54, %r73, %r6;
	shl.b32 	%r55, %r54, 2;
	add.s32 	%r57, %r55, %r47;
	add.s32 	%r75, %r57, 512;
	add.s32 	%r58, %r73, %r5;
	mul.wide.u32 	%rd24, %r58, 4;
	add.s64 	%rd160, %rd1, %rd24;
	neg.s32 	%r74, %r7;
$L__BB4_6:
	.pragma "nounroll";
	ld.global.f32 	%f144, [%rd160];
	st.shared.f32 	[%r75], %f144;
	add.s32 	%r75, %r75, 4;
	add.s64 	%rd160, %rd160, 4;
	add.s32 	%r74, %r74, 1;
	setp.ne.s32 	%p7, %r74, 0;
	@%p7 bra 	$L__BB4_6;
$L__BB4_7:
	setp.lt.u32 	%p8, %r38, 128;
	bar.sync 	0;
	ld.shared.f32 	%f147, [%r4];
	ld.shared.f32 	%f148, [%r4+128];
	setp.gt.f32 	%p9, %f147, %f148;
	selp.f32 	%f1, %f147, %f148, %p9;
	sub.f32 	%f149, %f147, %f1;
	fma.rn.f32 	%f150, %f149, 0f3BBB989D, 0f3F000000;
	cvt.sat.f32.f32 	%f151, %f150;
	mov.f32 	%f152, 0f4B400001;
	mov.f32 	%f153, 0f437C0000;
	fma.rm.f32 	%f154, %f151, %f153, %f152;
	add.f32 	%f155, %f154, 0fCB40007F;
	neg.f32 	%f156, %f155;
	fma.rn.f32 	%f157, %f149, 0f3FB8AA3B, %f156;
	fma.rn.f32 	%f158, %f149, 0f32A57060, %f157;
	mov.b32 	%r60, %f154;
	shl.b32 	%r61, %r60, 23;
	mov.b32 	%f159, %r61;
	ex2.approx.ftz.f32 	%f160, %f158;
	mul.f32 	%f161, %f160, %f159;
	ld.shared.f32 	%f162, [%r4+256];
	mul.f32 	%f2, %f162, %f161;
	sub.f32 	%f163, %f148, %f1;
	fma.rn.f32 	%f164, %f163, 0f3BBB989D, 0f3F000000;
	cvt.sat.f32.f32 	%f165, %f164;
	fma.rm.f32 	%f166, %f165, %f153, %f152;
	add.f32 	%f167, %f166, 0fCB40007F;
	neg.f32 	%f168, %f167;
	fma.rn.f32 	%f169, %f163, 0f3FB8AA3B, %f168;
	fma.rn.f32 	%f170, %f163, 0f32A57060, %f169;
	mov.b32 	%r62, %f166;
	shl.b32 	%r63, %r62, 23;
	mov.b32 	%f171, %r63;
	ex2.approx.ftz.f32 	%f172, %f170;
	mul.f32 	%f3, %f172, %f171;
	ld.shared.f32 	%f173, [%r4+384];
	fma.rn.f32 	%f4, %f173, %f3, %f2;
	mov.f32 	%f568, 0f00000000;
	mov.b32 	%r79, 0;
	@%p8 bra 	$L__BB4_10;
	and.b32  	%r79, %r38, 2147483520;
	neg.s32 	%r78, %r79;
	shl.b32 	%r20, %r39, 7;
	shl.b32 	%r64, %r6, 2;
	add.s32 	%r66, %r64, %r47;
	add.s32 	%r76, %r66, 1020;
	mov.f32 	%f568, 0f00000000;
	mul.wide.s32 	%rd27, %r39, 4;
	mov.u32 	%r77, %r2;
$L__BB4_9:
	.pragma "nounroll";
	ld.shared.f32 	%f175, [%r76+-508];
	mul.wide.s32 	%rd25, %r77, 4;
	add.s64 	%rd26, %rd2, %rd25;
	ld.global.f32 	%f176, [%rd26];
	fma.rn.f32 	%f177, %f175, %f176, %f568;
	ld.shared.f32 	%f178, [%r76+-504];
	add.s64 	%rd28, %rd26, %rd27;
	ld.global.f32 	%f179, [%rd28];
	fma.rn.f32 	%f180, %f178, %f179, %f177;
	ld.shared.f32 	%f181, [%r76+-500];
	add.s64 	%rd29, %rd28, %rd27;
	ld.global.f32 	%f182, [%rd29];
	fma.rn.f32 	%f183, %f181, %f182, %f180;
	ld.shared.f32 	%f184, [%r76+-496];
	add.s64 	%rd30, %rd29, %rd27;
	ld.global.f32 	%f185, [%rd30];
	fma.rn.f32 	%f186, %f184, %f185, %f183;
	ld.shared.f32 	%f187, [%r76+-492];
	add.s64 	%rd31, %rd30, %rd27;
	ld.global.f32 	%f188, [%rd31];
	fma.rn.f32 	%f189, %f187, %f188, %f186;
	ld.shared.f32 	%f190, [%r76+-488];
	add.s64 	%rd32, %rd31, %rd27;
	ld.global.f32 	%f191, [%rd32];
	fma.rn.f32 	%f192, %f190, %f191, %f189;
	ld.shared.f32 	%f193, [%r76+-484];
	add.s64 	%rd33, %rd32, %rd27;
	ld.global.f32 	%f194, [%rd33];
	fma.rn.f32 	%f195, %f193, %f194, %f192;
	ld.shared.f32 	%f196, [%r76+-480];
	add.s64 	%rd34, %rd33, %rd27;
	ld.global.f32 	%f197, [%rd34];
	fma.rn.f32 	%f198, %f196, %f197, %f195;
	ld.shared.f32 	%f199, [%r76+-476];
	add.s64 	%rd35, %rd34, %rd27;
	ld.global.f32 	%f200, [%rd35];
	fma.rn.f32 	%f201, %f199, %f200, %f198;
	ld.shared.f32 	%f202, [%r76+-472];
	add.s64 	%rd36, %rd35, %rd27;
	ld.global.f32 	%f203, [%rd36];
	fma.rn.f32 	%f204, %f202, %f203, %f201;
	ld.shared.f32 	%f205, [%r76+-468];
	add.s64 	%rd37, %rd36, %rd27;
	ld.global.f32 	%f206, [%rd37];
	fma.rn.f32 	%f207, %f205, %f206, %f204;
	ld.shared.f32 	%f208, [%r76+-464];
	add.s64 	%rd38, %rd37, %rd27;
	ld.global.f32 	%f209, [%rd38];
	fma.rn.f32 	%f210, %f208, %f209, %f207;
	ld.shared.f32 	%f211, [%r76+-460];
	add.s64 	%rd39, %rd38, %rd27;
	ld.global.f32 	%f212, [%rd39];
	fma.rn.f32 	%f213, %f211, %f212, %f210;
	ld.shared.f32 	%f214, [%r76+-456];
	add.s64 	%rd40, %rd39, %rd27;
	ld.global.f32 	%f215, [%rd40];
	fma.rn.f32 	%f216, %f214, %f215, %f213;
	ld.shared.f32 	%f217, [%r76+-452];
	add.s64 	%rd41, %rd40, %rd27;
	ld.global.f32 	%f218, [%rd41];
	fma.rn.f32 	%f219, %f217, %f218, %f216;
	ld.shared.f32 	%f220, [%r76+-448];
	add.s64 	%rd42, %rd41, %rd27;
	ld.global.f32 	%f221, [%rd42];
	fma.rn.f32 	%f222, %f220, %f221, %f219;
	ld.shared.f32 	%f223, [%r76+-444];
	add.s64 	%rd43, %rd42, %rd27;
	ld.global.f32 	%f224, [%rd43];
	fma.rn.f32 	%f225, %f223, %f224, %f222;
	ld.shared.f32 	%f226, [%r76+-440];
	add.s64 	%rd44, %rd43, %rd27;
	ld.global.f32 	%f227, [%rd44];
	fma.rn.f32 	%f228, %f226, %f227, %f225;
	ld.shared.f32 	%f229, [%r76+-436];
	add.s64 	%rd45, %rd44, %rd27;
	ld.global.f32 	%f230, [%rd45];
	fma.rn.f32 	%f231, %f229, %f230, %f228;
	ld.shared.f32 	%f232, [%r76+-432];
	add.s64 	%rd46, %rd45, %rd27;
	ld.global.f32 	%f233, [%rd46];
	fma.rn.f32 	%f234, %f232, %f233, %f231;
	ld.shared.f32 	%f235, [%r76+-428];
	add.s64 	%rd47, %rd46, %rd27;
	ld.global.f32 	%f236, [%rd47];
	fma.rn.f32 	%f237, %f235, %f236, %f234;
	ld.shared.f32 	%f238, [%r76+-424];
	add.s64 	%rd48, %rd47, %rd27;
	ld.global.f32 	%f239, [%rd48];
	fma.rn.f32 	%f240, %f238, %f239, %f237;
	ld.shared.f32 	%f241, [%r76+-420];
	add.s64 	%rd49, %rd48, %rd27;
	ld.global.f32 	%f242, [%rd49];
	fma.rn.f32 	%f243, %f241, %f242, %f240;
	ld.shared.f32 	%f244, [%r76+-416];
	add.s64 	%rd50, %rd49, %rd27;
	ld.global.f32 	%f245, [%rd50];
	fma.rn.f32 	%f246, %f244, %f245, %f243;
	ld.shared.f32 	%f247, [%r76+-412];
	add.s64 	%rd51, %rd50, %rd27;
	ld.global.f32 	%f248, [%rd51];
	fma.rn.f32 	%f249, %f247, %f248, %f246;
	ld.shared.f32 	%f250, [%r76+-408];
	add.s64 	%rd52, %rd51, %rd27;
	ld.global.f32 	%f251, [%rd52];
	fma.rn.f32 	%f252, %f250, %f251, %f249;
	ld.shared.f32 	%f253, [%r76+-404];
	add.s64 	%rd53, %rd52, %rd27;
	ld.global.f32 	%f254, [%rd53];
	fma.rn.f32 	%f255, %f253, %f254, %f252;
	ld.shared.f32 	%f256, [%r76+-400];
	add.s64 	%rd54, %rd53, %rd27;
	ld.global.f32 	%f257, [%rd54];
	fma.rn.f32 	%f258, %f256, %f257, %f255;
	ld.shared.f32 	%f259, [%r76+-396];
	add.s64 	%rd55, %rd54, %rd27;
	ld.global.f32 	%f260, [%rd55];
	fma.rn.f32 	%f261, %f259, %f260, %f258;
	ld.shared.f32 	%f262, [%r76+-392];
	add.s64 	%rd56, %rd55, %rd27;
	ld.global.f32 	%f263, [%rd56];
	fma.rn.f32 	%f264, %f262, %f263, %f261;
	ld.shared.f32 	%f265, [%r76+-388];
	add.s64 	%rd57, %rd56, %rd27;
	ld.global.f32 	%f266, [%rd57];
	fma.rn.f32 	%f267, %f265, %f266, %f264;
	ld.shared.f32 	%f268, [%r76+-384];
	add.s64 	%rd58, %rd57, %rd27;
	ld.global.f32 	%f269, [%rd58];
	fma.rn.f32 	%f270, %f268, %f269, %f267;
	ld.shared.f32 	%f271, [%r76+-380];
	add.s64 	%rd59, %rd58, %rd27;
	ld.global.f32 	%f272, [%rd59];
	fma.rn.f32 	%f273, %f271, %f272, %f270;
	ld.shared.f32 	%f274, [%r76+-376];
	add.s64 	%rd60, %rd59, %rd27;
	ld.global.f32 	%f275, [%rd60];
	fma.rn.f32 	%f276, %f274, %f275, %f273;
	ld.shared.f32 	%f277, [%r76+-372];
	add.s64 	%rd61, %rd60, %rd27;
	ld.global.f32 	%f278, [%rd61];
	fma.rn.f32 	%f279, %f277, %f278, %f276;
	ld.shared.f32 	%f280, [%r76+-368];
	add.s64 	%rd62, %rd61, %rd27;
	ld.global.f32 	%f281, [%rd62];
	fma.rn.f32 	%f282, %f280, %f281, %f279;
	ld.shared.f32 	%f283, [%r76+-364];
	add.s64 	%rd63, %rd62, %rd27;
	ld.global.f32 	%f284, [%rd63];
	fma.rn.f32 	%f285, %f283, %f284, %f282;
	ld.shared.f32 	%f286, [%r76+-360];
	add.s64 	%rd64, %rd63, %rd27;
	ld.global.f32 	%f287, [%rd64];
	fma.rn.f32 	%f288, %f286, %f287, %f285;
	ld.shared.f32 	%f289, [%r76+-356];
	add.s64 	%rd65, %rd64, %rd27;
	ld.global.f32 	%f290, [%rd65];
	fma.rn.f32 	%f291, %f289, %f290, %f288;
	ld.shared.f32 	%f292, [%r76+-352];
	add.s64 	%rd66, %rd65, %rd27;
	ld.global.f32 	%f293, [%rd66];
	fma.rn.f32 	%f294, %f292, %f293, %f291;
	ld.shared.f32 	%f295, [%r76+-348];
	add.s64 	%rd67, %rd66, %rd27;
	ld.global.f32 	%f296, [%rd67];
	fma.rn.f32 	%f297, %f295, %f296, %f294;
	ld.shared.f32 	%f298, [%r76+-344];
	add.s64 	%rd68, %rd67, %rd27;
	ld.global.f32 	%f299, [%rd68];
	fma.rn.f32 	%f300, %f298, %f299, %f297;
	ld.shared.f32 	%f301, [%r76+-340];
	add.s64 	%rd69, %rd68, %rd27;
	ld.global.f32 	%f302, [%rd69];
	fma.rn.f32 	%f303, %f301, %f302, %f300;
	ld.shared.f32 	%f304, [%r76+-336];
	add.s64 	%rd70, %rd69, %rd27;
	ld.global.f32 	%f305, [%rd70];
	fma.rn.f32 	%f306, %f304, %f305, %f303;
	ld.shared.f32 	%f307, [%r76+-332];
	add.s64 	%rd71, %rd70, %rd27;
	ld.global.f32 	%f308, [%rd71];
	fma.rn.f32 	%f309, %f307, %f308, %f306;
	ld.shared.f32 	%f310, [%r76+-328];
	add.s64 	%rd72, %rd71, %rd27;
	ld.global.f32 	%f311, [%rd72];
	fma.rn.f32 	%f312, %f310, %f311, %f309;
	ld.shared.f32 	%f313, [%r76+-324];
	add.s64 	%rd73, %rd72, %rd27;
	ld.global.f32 	%f314, [%rd73];
	fma.rn.f32 	%f315, %f313, %f314, %f312;
	ld.shared.f32 	%f316, [%r76+-320];
	add.s64 	%rd74, %rd73, %rd27;
	ld.global.f32 	%f317, [%rd74];
	fma.rn.f32 	%f318, %f316, %f317, %f315;
	ld.shared.f32 	%f319, [%r76+-316];
	add.s64 	%rd75, %rd74, %rd27;
	ld.global.f32 	%f320, [%rd75];
	fma.rn.f32 	%f321, %f319, %f320, %f318;
	ld.shared.f32 	%f322, [%r76+-312];
	add.s64 	%rd76, %rd75, %rd27;
	ld.global.f32 	%f323, [%rd76];
	fma.rn.f32 	%f324, %f322, %f323, %f321;
	ld.shared.f32 	%f325, [%r76+-308];
	add.s64 	%rd77, %rd76, %rd27;
	ld.global.f32 	%f326, [%rd77];
	fma.rn.f32 	%f327, %f325, %f326, %f324;
	ld.shared.f32 	%f328, [%r76+-304];
	add.s64 	%rd78, %rd77, %rd27;
	ld.global.f32 	%f329, [%rd78];
	fma.rn.f32 	%f330, %f328, %f329, %f327;
	ld.shared.f32 	%f331, [%r76+-300];
	add.s64 	%rd79, %rd78, %rd27;
	ld.global.f32 	%f332, [%rd79];
	fma.rn.f32 	%f333, %f331, %f332, %f330;
	ld.shared.f32 	%f334, [%r76+-296];
	add.s64 	%rd80, %rd79, %rd27;
	ld.global.f32 	%f335, [%rd80];
	fma.rn.f32 	%f336, %f334, %f335, %f333;
	ld.shared.f32 	%f337, [%r76+-292];
	add.s64 	%rd81, %rd80, %rd27;
	ld.global.f32 	%f338, [%rd81];
	fma.rn.f32 	%f339, %f337, %f338, %f336;
	ld.shared.f32 	%f340, [%r76+-288];
	add.s64 	%rd82, %rd81, %rd27;
	ld.global.f32 	%f341, [%rd82];
	fma.rn.f32 	%f342, %f340, %f341, %f339;
	ld.shared.f32 	%f343, [%r76+-284];
	add.s64 	%rd83, %rd82, %rd27;
	ld.global.f32 	%f344, [%rd83];
	fma.rn.f32 	%f345, %f343, %f344, %f342;
	ld.shared.f32 	%f346, [%r76+-280];
	add.s64 	%rd84, %rd83, %rd27;
	ld.global.f32 	%f347, [%rd84];
	fma.rn.f32 	%f348, %f346, %f347, %f345;
	ld.shared.f32 	%f349, [%r76+-276];
	add.s64 	%rd85, %rd84, %rd27;
	ld.global.f32 	%f350, [%rd85];
	fma.rn.f32 	%f351, %f349, %f350, %f348;
	ld.shared.f32 	%f352, [%r76+-272];
	add.s64 	%rd86, %rd85, %rd27;
	ld.global.f32 	%f353, [%rd86];
	fma.rn.f32 	%f354, %f352, %f353, %f351;
	ld.shared.f32 	%f355, [%r76+-268];
	add.s64 	%rd87, %rd86, %rd27;
	ld.global.f32 	%f356, [%rd87];
	fma.rn.f32 	%f357, %f355, %f356, %f354;
	ld.shared.f32 	%f358, [%r76+-264];
	add.s64 	%rd88, %rd87, %rd27;
	ld.global.f32 	%f359, [%rd88];
	fma.rn.f32 	%f360, %f358, %f359, %f357;
	ld.shared.f32 	%f361, [%r76+-260];
	add.s64 	%rd89, %rd88, %rd27;
	ld.global.f32 	%f362, [%rd89];
	fma.rn.f32 	%f363, %f361, %f362, %f360;
	ld.shared.f32 	%f364, [%r76+-256];
	add.s64 	%rd90, %rd89, %rd27;
	ld.global.f32 	%f365, [%rd90];
	fma.rn.f32 	%f366, %f364, %f365, %f363;
	ld.shared.f32 	%f367, [%r76+-252];
	add.s64 	%rd91, %rd90, %rd27;
	ld.global.f32 	%f368, [%rd91];
	fma.rn.f32 	%f369, %f367, %f368, %f366;
	ld.shared.f32 	%f370, [%r76+-248];
	add.s64 	%rd92, %rd91, %rd27;
	ld.global.f32 	%f371, [%rd92];
	fma.rn.f32 	%f372, %f370, %f371, %f369;
	ld.shared.f32 	%f373, [%r76+-244];
	add.s64 	%rd93, %rd92, %rd27;
	ld.global.f32 	%f374, [%rd93];
	fma.rn.f32 	%f375, %f373, %f374, %f372;
	ld.shared.f32 	%f376, [%r76+-240];
	add.s64 	%rd94, %rd93, %rd27;
	ld.global.f32 	%f377, [%rd94];
	fma.rn.f32 	%f378, %f376, %f377, %f375;
	ld.shared.f32 	%f379, [%r76+-236];
	add.s64 	%rd95, %rd94, %rd27;
	ld.global.f32 	%f380, [%rd95];
	fma.rn.f32 	%f381, %f379, %f380, %f378;
	ld.shared.f32 	%f382, [%r76+-232];
	add.s64 	%rd96, %rd95, %rd27;
	ld.global.f32 	%f383, [%rd96];
	fma.rn.f32 	%f384, %f382, %f383, %f381;
	ld.shared.f32 	%f385, [%r76+-228];
	add.s64 	%rd97, %rd96, %rd27;
	ld.global.f32 	%f386, [%rd97];
	fma.rn.f32 	%f387, %f385, %f386, %f384;
	ld.shared.f32 	%f388, [%r76+-224];
	add.s64 	%rd98, %rd97, %rd27;
	ld.global.f32 	%f389, [%rd98];
	fma.rn.f32 	%f390, %f388, %f389, %f387;
	ld.shared.f32 	%f391, [%r76+-220];
	add.s64 	%rd99, %rd98, %rd27;
	ld.global.f32 	%f392, [%rd99];
	fma.rn.f32 	%f393, %f391, %f392, %f390;
	ld.shared.f32 	%f394, [%r76+-216];
	add.s64 	%rd100, %rd99, %rd27;
	ld.global.f32 	%f395, [%rd100];
	fma.rn.f32 	%f396, %f394, %f395, %f393;
	ld.shared.f32 	%f397, [%r76+-212];
	add.s64 	%rd101, %rd100, %rd27;
	ld.global.f32 	%f398, [%rd101];
	fma.rn.f32 	%f399, %f397, %f398, %f396;
	ld.shared.f32 	%f400, [%r76+-208];
	add.s64 	%rd102, %rd101, %rd27;
	ld.global.f32 	%f401, [%rd102];
	fma.rn.f32 	%f402, %f400, %f401, %f399;
	ld.shared.f32 	%f403, [%r76+-204];
	add.s64 	%rd103, %rd102, %rd27;
	ld.global.f32 	%f404, [%rd103];
	fma.rn.f32 	%f405, %f403, %f404, %f402;
	ld.shared.f32 	%f406, [%r76+-200];
	add.s64 	%rd104, %rd103, %rd27;
	ld.global.f32 	%f407, [%rd104];
	fma.rn.f32 	%f408, %f406, %f407, %f405;
	ld.shared.f32 	%f409, [%r76+-196];
	add.s64 	%rd105, %rd104, %rd27;
	ld.global.f32 	%f410, [%rd105];
	fma.rn.f32 	%f411, %f409, %f410, %f408;
	ld.shared.f32 	%f412, [%r76+-192];
	add.s64 	%rd106, %rd105, %rd27;
	ld.global.f32 	%f413, [%rd106];
	fma.rn.f32 	%f414, %f412, %f413, %f411;
	ld.shared.f32 	%f415, [%r76+-188];
	add.s64 	%rd107, %rd106, %rd27;
	ld.global.f32 	%f416, [%rd107];
	fma.rn.f32 	%f417, %f415, %f416, %f414;
	ld.shared.f32 	%f418, [%r76+-184];
	add.s64 	%rd108, %rd107, %rd27;
	ld.global.f32 	%f419, [%rd108];
	fma.rn.f32 	%f420, %f418, %f419, %f417;
	ld.shared.f32 	%f421, [%r76+-180];
	add.s64 	%rd109, %rd108, %rd27;
	ld.global.f32 	%f422, [%rd109];
	fma.rn.f32 	%f423, %f421, %f422, %f420;
	ld.shared.f32 	%f424, [%r76+-176];
	add.s64 	%rd110, %rd109, %rd27;
	ld.global.f32 	%f425, [%rd110];
	fma.rn.f32 	%f426, %f424, %f425, %f423;
	ld.shared.f32 	%f427, [%r76+-172];
	add.s64 	%rd111, %rd110, %rd27;
	ld.global.f32 	%f428, [%rd111];
	fma.rn.f32 	%f429, %f427, %f428, %f426;
	ld.shared.f32 	%f430, [%r76+-168];
	add.s64 	%rd112, %rd111, %rd27;
	ld.global.f32 	%f431, [%rd112];
	fma.rn.f32 	%f432, %f430, %f431, %f429;
	ld.shared.f32 	%f433, [%r76+-164];
	add.s64 	%rd113, %rd112, %rd27;
	ld.global.f32 	%f434, [%rd113];
	fma.rn.f32 	%f435, %f433, %f434, %f432;
	ld.shared.f32 	%f436, [%r76+-160];
	add.s64 	%rd114, %rd113, %rd27;
	ld.global.f32 	%f437, [%rd114];
	fma.rn.f32 	%f438, %f436, %f437, %f435;
	ld.shared.f32 	%f439, [%r76+-156];
	add.s64 	%rd115, %rd114, %rd27;
	ld.global.f32 	%f440, [%rd115];
	fma.rn.f32 	%f441, %f439, %f440, %f438;
	ld.shared.f32 	%f442, [%r76+-152];
	add.s64 	%rd116, %rd115, %rd27;
	ld.global.f32 	%f443, [%rd116];
	fma.rn.f32 	%f444, %f442, %f443, %f441;
	ld.shared.f32 	%f445, [%r76+-148];
	add.s64 	%rd117, %rd116, %rd27;
	ld.global.f32 	%f446, [%rd117];
	fma.rn.f32 	%f447, %f445, %f446, %f444;
	ld.shared.f32 	%f448, [%r76+-144];
	add.s64 	%rd118, %rd117, %rd27;
	ld.global.f32 	%f449, [%rd118];
	fma.rn.f32 	%f450, %f448, %f449, %f447;
	ld.shared.f32 	%f451, [%r76+-140];
	add.s64 	%rd119, %rd118, %rd27;
	ld.global.f32 	%f452, [%rd119];
	fma.rn.f32 	%f453, %f451, %f452, %f450;
	ld.shared.f32 	%f454, [%r76+-136];
	add.s64 	%rd120, %rd119, %rd27;
	ld.global.f32 	%f455, [%rd120];
	fma.rn.f32 	%f456, %f454, %f455, %f453;
	ld.shared.f32 	%f457, [%r76+-132];
	add.s64 	%rd121, %rd120, %rd27;
	ld.global.f32 	%f458, [%rd121];
	fma.rn.f32 	%f459, %f457, %f458, %f456;
	ld.shared.f32 	%f460, [%r76+-128];
	add.s64 	%rd122, %rd121, %rd27;
	ld.global.f32 	%f461, [%rd122];
	fma.rn.f32 	%f462, %f460, %f461, %f459;
	ld.shared.f32 	%f463, [%r76+-124];
	add.s64 	%rd123, %rd122, %rd27;
	ld.global.f32 	%f464, [%rd123];
	fma.rn.f32 	%f465, %f463, %f464, %f462;
	ld.shared.f32 	%f466, [%r76+-120];
	add.s64 	%rd124, %rd123, %rd27;
	ld.global.f32 	%f467, [%rd124];
	fma.rn.f32 	%f468, %f466, %f467, %f465;
	ld.shared.f32 	%f469, [%r76+-116];
	add.s64 	%rd125, %rd124, %rd27;
	ld.global.f32 	%f470, [%rd125];
	fma.rn.f32 	%f471, %f469, %f470, %f468;
	ld.shared.f32 	%f472, [%r76+-112];
	add.s64 	%rd126, %rd125, %rd27;
	ld.global.f32 	%f473, [%rd126];
	fma.rn.f32 	%f474, %f472, %f473, %f471;
	ld.shared.f32 	%f475, [%r76+-108];
	add.s64 	%rd127, %rd126, %rd27;
	ld.global.f32 	%f476, [%rd127];
	fma.rn.f32 	%f477, %f475, %f476, %f474;
	ld.shared.f32 	%f478, [%r76+-104];
	add.s64 	%rd128, %rd127, %rd27;
	ld.global.f32 	%f479, [%rd128];
	fma.rn.f32 	%f480, %f478, %f479, %f477;
	ld.shared.f32 	%f481, [%r76+-100];
	add.s64 	%rd129, %rd128, %rd27;
	ld.global.f32 	%f482, [%rd129];
	fma.rn.f32 	%f483, %f481, %f482, %f480;
	ld.shared.f32 	%f484, [%r76+-96];
	add.s64 	%rd130, %rd129, %rd27;
	ld.global.f32 	%f485, [%rd130];
	fma.rn.f32 	%f486, %f484, %f485, %f483;
	ld.shared.f32 	%f487, [%r76+-92];
	add.s64 	%rd131, %rd130, %rd27;
	ld.global.f32 	%f488, [%rd131];
	fma.rn.f32 	%f489, %f487, %f488, %f486;
	ld.shared.f32 	%f490, [%r76+-88];
	add.s64 	%rd132, %rd131, %rd27;
	ld.global.f32 	%f491, [%rd132];
	fma.rn.f32 	%f492, %f490, %f491, %f489;
	ld.shared.f32 	%f493, [%r76+-84];
	add.s64 	%rd133, %rd132, %rd27;
	ld.global.f32 	%f494, [%rd133];
	fma.rn.f32 	%f495, %f493, %f494, %f492;
	ld.shared.f32 	%f496, [%r76+-80];
	add.s64 	%rd134, %rd133, %rd27;
	ld.global.f32 	%f497, [%rd134];
	fma.rn.f32 	%f498, %f496, %f497, %f495;
	ld.shared.f32 	%f499, [%r76+-76];
	add.s64 	%rd135, %rd134, %rd27;
	ld.global.f32 	%f500, [%rd135];
	fma.rn.f32 	%f501, %f499, %f500, %f498;
	ld.shared.f32 	%f502, [%r76+-72];
	add.s64 	%rd136, %rd135, %rd27;
	ld.global.f32 	%f503, [%rd136];
	fma.rn.f32 	%f504, %f502, %f503, %f501;
	ld.shared.f32 	%f505, [%r76+-68];
	add.s64 	%rd137, %rd136, %rd27;
	ld.global.f32 	%f506, [%rd137];
	fma.rn.f32 	%f507, %f505, %f506, %f504;
	ld.shared.f32 	%f508, [%r76+-64];
	add.s64 	%rd138, %rd137, %rd27;
	ld.global.f32 	%f509, [%rd138];
	fma.rn.f32 	%f510, %f508, %f509, %f507;
	ld.shared.f32 	%f511, [%r76+-60];
	add.s64 	%rd139, %rd138, %rd27;
	ld.global.f32 	%f512, [%rd139];
	fma.rn.f32 	%f513, %f511, %f512, %f510;
	ld.shared.f32 	%f514, [%r76+-56];
	add.s64 	%rd140, %rd139, %rd27;
	ld.global.f32 	%f515, [%rd140];
	fma.rn.f32 	%f516, %f514, %f515, %f513;
	ld.shared.f32 	%f517, [%r76+-52];
	add.s64 	%rd141, %rd140, %rd27;
	ld.global.f32 	%f518, [%rd141];
	fma.rn.f32 	%f519, %f517, %f518, %f516;
	ld.shared.f32 	%f520, [%r76+-48];
	add.s64 	%rd142, %rd141, %rd27;
	ld.global.f32 	%f521, [%rd142];
	fma.rn.f32 	%f522, %f520, %f521, %f519;
	ld.shared.f32 	%f523, [%r76+-44];
	add.s64 	%rd143, %rd142, %rd27;
	ld.global.f32 	%f524, [%rd143];
	fma.rn.f32 	%f525, %f523, %f524, %f522;
	ld.shared.f32 	%f526, [%r76+-40];
	add.s64 	%rd144, %rd143, %rd27;
	ld.global.f32 	%f527, [%rd144];
	fma.rn.f32 	%f528, %f526, %f527, %f525;
	ld.shared.f32 	%f529, [%r76+-36];
	add.s64 	%rd145, %rd144, %rd27;
	ld.global.f32 	%f530, [%rd145];
	fma.rn.f32 	%f531, %f529, %f530, %f528;
	ld.shared.f32 	%f532, [%r76+-32];
	add.s64 	%rd146, %rd145, %rd27;
	ld.global.f32 	%f533, [%rd146];
	fma.rn.f32 	%f534, %f532, %f533, %f531;
	ld.shared.f32 	%f535, [%r76+-28];
	add.s64 	%rd147, %rd146, %rd27;
	ld.global.f32 	%f536, [%rd147];
	fma.rn.f32 	%f537, %f535, %f536, %f534;
	ld.shared.f32 	%f538, [%r76+-24];
	add.s64 	%rd148, %rd147, %rd27;
	ld.global.f32 	%f539, [%rd148];
	fma.rn.f32 	%f540, %f538, %f539, %f537;
	ld.shared.f32 	%f541, [%r76+-20];
	add.s64 	%rd149, %rd148, %rd27;
	ld.global.f32 	%f542, [%rd149];
	fma.rn.f32 	%f543, %f541, %f542, %f540;
	ld.shared.f32 	%f544, [%r76+-16];
	add.s64 	%rd150, %rd149, %rd27;
	ld.global.f32 	%f545, [%rd150];
	fma.rn.f32 	%f546, %f544, %f545, %f543;
	ld.shared.f32 	%f547, [%r76+-12];
	add.s64 	%rd151, %rd150, %rd27;
	ld.global.f32 	%f548, [%rd151];
	fma.rn.f32 	%f549, %f547, %f548, %f546;
	ld.shared.f32 	%f550, [%r76+-8];
	add.s64 	%rd152, %rd151, %rd27;
	ld.global.f32 	%f551, [%rd152];
	fma.rn.f32 	%f552, %f550, %f551, %f549;
	ld.shared.f32 	%f553, [%r76+-4];
	add.s64 	%rd153, %rd152, %rd27;
	ld.global.f32 	%f554, [%rd153];
	fma.rn.f32 	%f555, %f553, %f554, %f552;
	ld.shared.f32 	%f556, [%r76];
	add.s64 	%rd154, %rd153, %rd27;
	ld.global.f32 	%f557, [%rd154];
	fma.rn.f32 	%f568, %f556, %f557, %f555;
	add.s32 	%r78, %r78, 128;
	add.s32 	%r77, %r77, %r20;
	add.s32 	%r76, %r76, 512;
	setp.ne.s32 	%p10, %r78, 0;
	@%p10 bra 	$L__BB4_9;
$L__BB4_10:
	setp.eq.s32 	%p11, %r7, 0;
	@%p11 bra 	$L__BB4_13;
	mad.lo.s32 	%r82, %r79, %r39, %r2;
	add.s32 	%r67, %r79, %r6;
	shl.b32 	%r68, %r67, 2;
	add.s32 	%r70, %r68, %r47;
	add.s32 	%r81, %r70, 512;
	neg.s32 	%r80, %r7;
$L__BB4_12:
	.pragma "nounroll";
	ld.shared.f32 	%f558, [%r81];
	mul.wide.s32 	%rd155, %r82, 4;
	add.s64 	%rd156, %rd2, %rd155;
	ld.global.f32 	%f559, [%rd156];
	fma.rn.f32 	%f568, %f558, %f559, %f568;
	add.s32 	%r82, %r82, %r39;
	add.s32 	%r81, %r81, 4;
	add.s32 	%r80, %r80, 1;
	setp.ne.s32 	%p12, %r80, 0;
	@%p12 bra 	$L__BB4_12;
$L__BB4_13:
	mad.lo.s32 	%r71, %r39, %r3, %r2;
	cvta.to.global.u64 	%rd157, %rd10;
	mul.wide.s32 	%rd158, %r71, 4;
	add.s64 	%rd159, %rd157, %rd158;
	ld.global.f32 	%f560, [%rd159];
	mul.f32 	%f561, %f568, %f3;
	fma.rn.f32 	%f562, %f560, %f2, %f561;
	div.rn.f32 	%f563, %f562, %f4;
	st.global.f32 	[%rd159], %f563;
	setp.ne.s32 	%p13, %r2, 0;
	@%p13 bra 	$L__BB4_15;
	st.global.f32 	[%rd3], %f1;
	st.global.f32 	[%rd4], %f4;
$L__BB4_15:
	ret;

}


// ===== COMPILED SASS (sm_100) =====

	.target	sm_100

	.elftype	@"ET_EXEC"


//--------------------- .note.nv.tkinfo           --------------------------
	.section	.note.nv.tkinfo,"",@"SHT_NOTE"
	.sectionflags	@"SHF_NOTE_NV_TKINFO"
	.tkinfo
        /*0018*/ 	.word	0x00000002
        /*0030*/ 	.string	""
        /*0030*/ 	.string	"ptxas"
        /*0030*/ 	.string	"Cuda compilation tools, release 13.0, V13.0.88"
        /*0030*/ 	.string	"Build cuda_13.0.r13.0/compiler.36424714_0"
        /*0030*/ 	.string	"-arch sm_100 -m 64 "



//--------------------- .note.nv.cuinfo           --------------------------
	.section	.note.nv.cuinfo,"",@"SHT_NOTE"
	.sectionflags	@"SHF_NOTE_NV_CUINFO"
        /*0018*/ 	.short	0x0002
        /*001a*/ 	.short	0x0064
        /*001c*/ 	.short	0x0082
	.zero		2


//--------------------- .nv.info                  --------------------------
	.section	.nv.info,"",@"SHT_CUDA_INFO"
	.align	4


	//----- nvinfo : EIATTR_REGCOUNT
	.align		4
        /*0000*/ 	.byte	0x04, 0x2f
        /*0002*/ 	.short	(.L_1 - .L_0)
	.align		4
.L_0:
        /*0004*/ 	.word	index@(_Z14QKDotAndScalarPfS_S_ifi)
        /*0008*/ 	.word	0x00000020


	//----- nvinfo : EIATTR_FRAME_SIZE
	.align		4
.L_1:
        /*000c*/ 	.byte	0x04, 0x11
        /*000e*/ 	.short	(.L_3 - .L_2)
	.align		4
.L_2:
        /*0010*/ 	.word	index@(_Z14QKDotAndScalarPfS_S_ifi)
        /*0014*/ 	.word	0x00000000


	//----- nvinfo : EIATTR_REGCOUNT
	.align		4
.L_3:
        /*0018*/ 	.byte	0x04, 0x2f
        /*001a*/ 	.short	(.L_5 - .L_4)
	.align		4
.L_4:
        /*001c*/ 	.word	index@(_Z6RowMaxPfS_ii)
        /*0020*/ 	.word	0x00000020


	//----- nvinfo : EIATTR_FRAME_SIZE
	.align		4
.L_5:
        /*0024*/ 	.byte	0x04, 0x11
        /*0026*/ 	.short	(.L_7 - .L_6)
	.align		4
.L_6:
        /*0028*/ 	.word	index@(_Z6RowMaxPfS_ii)
        /*002c*/ 	.word	0x00000000


	//----- nvinfo : EIATTR_REGCOUNT
	.align		4
.L_7:
        /*0030*/ 	.byte	0x04, 0x2f
        /*0032*/ 	.short	(.L_9 - .L_8)
	.align		4
.L_8:
        /*0034*/ 	.word	index@(_Z14MinusMaxAndExpPfS_S_ii)
        /*0038*/ 	.word	0x00000010


	//----- nvinfo : EIATTR_FRAME_SIZE
	.align		4
.L_9:
        /*003c*/ 	.byte	0x04, 0x11
        /*003e*/ 	.short	(.L_11 - .L_10)
	.align		4
.L_10:
        /*0040*/ 	.word	index@(_Z14MinusMaxAndExpPfS_S_ii)
        /*0044*/ 	.word	0x00000000


	//----- nvinfo : EIATTR_REGCOUNT
	.align		4
.L_11:
        /*0048*/ 	.byte	0x04, 0x2f
        /*004a*/ 	.short	(.L_13 - .L_12)
	.align		4
.L_12:
        /*004c*/ 	.word	index@(_Z6RowSumPfS_ii)
        /*0050*/ 	.word	0x0000001e


	//----- nvinfo : EIATTR_FRAME_SIZE
	.align		4
.L_13:
        /*0054*/ 	.byte	0x04, 0x11
        /*0056*/ 	.short	(.L_15 - .L_14)
	.align		4
.L_14:
        /*0058*/ 	.word	index@(_Z6RowSumPfS_ii)
        /*005c*/ 	.word	0x00000000


	//----- nvinfo : EIATTR_REGCOUNT
	.align		4
.L_15:
        /*0060*/ 	.byte	0x04, 0x2f
        /*0062*/ 	.short	(.L_17 - .L_16)
	.align		4
.L_16:
        /*0064*/ 	.word	index@(_Z12UpdateMiLiOiPfS_S_S_S_S_S_ii)
        /*0068*/ 	.word	0x00000020


	//----- nvinfo : EIATTR_FRAME_SIZE
	.align		4
.L_17:
        /*006c*/ 	.byte	0x04, 0x11
        /*006e*/ 	.short	(.L_19 - .L_18)
	.align		4
.L_18:
        /*0070*/ 	.word	index@($__internal_0_$__cuda_sm3x_div_rn_noftz_f32_slowpath)
        /*0074*/ 	.word	0x00000000


	//----- nvinfo : EIATTR_FRAME_SIZE
	.align		4
.L_19:
        /*0078*/ 	.byte	0x04, 0x11
        /*007a*/ 	.short	(.L_21 - .L_20)
	.align		4
.L_20:
        /*007c*/ 	.word	index@(_Z12UpdateMiLiOiPfS_S_S_S_S_S_ii)
        /*0080*/ 	.word	0x00000000


	//----- nvinfo : EIATTR_MIN_STACK_SIZE
	.align		4
.L_21:
        /*0084*/ 	.byte	0x04, 0x12
        /*0086*/ 	.short	(.L_23 - .L_22)
	.align		4
.L_22:
        /*0088*/ 	.word	index@(_Z12UpdateMiLiOiPfS_S_S_S_S_S_ii)
        /*008c*/ 	.word	0x00000000


	//----- nvinfo : EIATTR_MIN_STACK_SIZE
	.align		4
.L_23:
        /*0090*/ 	.byte	0x04, 0x12
        /*0092*/ 	.short	(.L_25 - .L_24)
	.align		4
.L_24:
        /*0094*/ 	.word	index@(_Z6RowSumPfS_ii)
        /*0098*/ 	.word	0x00000000


	//----- nvinfo : EIATTR_MIN_STACK_SIZE
	.align		4
.L_25:
        /*009c*/ 	.byte	0x04, 0x12
        /*009e*/ 	.short	(.L_27 - .L_26)
	.align		4
.L_26:
        /*00a0*/ 	.word	index@(_Z14MinusMaxAndExpPfS_S_ii)
        /*00a4*/ 	.word	0x00000000


	//----- nvinfo : EIATTR_MIN_STACK_SIZE
	.align		4
.L_27:
        /*00a8*/ 	.byte	0x04, 0x12
        /*00aa*/ 	.short	(.L_29 - .L_28)
	.align		4
.L_28:
        /*00ac*/ 	.word	index@(_Z6RowMaxPfS_ii)
        /*00b0*/ 	.word	0x00000000


	//----- nvinfo : EIATTR_MIN_STACK_SIZE
	.align		4
.L_29:
        /*00b4*/ 	.byte	0x04, 0x12
        /*00b6*/ 	.short	(.L_31 - .L_30)
	.align		4
.L_30:
        /*00b8*/ 	.word	index@(_Z14QKDotAndScalarPfS_S_ifi)
        /*00bc*/ 	.word	0x00000000
.L_31:


//--------------------- .nv.compat                --------------------------
	.section	.nv.compat,"",@"SHT_CUDA_COMPAT_INFO"
	.align	4
        /*0000*/ 	.byte	0x02, 0x09, 0x00, 0x00, 0x02, 0x02, 0x01, 0x00, 0x02, 0x05, 0x05, 0x00, 0x03, 0x07, 0x01, 0x01
        /*0010*/ 	.byte	0x02, 0x03, 0x00, 0x00, 0x02, 0x06, 0x01, 0x00, 0x04, 0x0b, 0x08, 0x00, 0x01, 0x00, 0x00, 0x00
        /*0020*/ 	.byte	0x00, 0x00, 0x00, 0x00


//--------------------- .nv.info._Z12UpdateMiLiOiPfS_S_S_S_S_S_ii --------------------------
	.section	.nv.info._Z12UpdateMiLiOiPfS_S_S_S_S_S_ii,"",@"SHT_CUDA_INFO"
	.sectionflags	@""
	.align	4


	//----- nvinfo : EIATTR_CUDA_API_VERSION
	.align		4
        /*0000*/ 	.byte	0x04, 0x37
        /*0002*/ 	.short	(.L_33 - .L_32)
.L_32:
        /*0004*/ 	.word	0x00000082


	//----- nvinfo : EIATTR_KPARAM_INFO
	.align		4
.L_33:
        /*0008*/ 	.byte	0x04, 0x17
        /*000a*/ 	.short	(.L_35 - .L_34)
.L_34:
        /*000c*/ 	.word	0x00000000
        /*0010*/ 	.short	0x0008
        /*0012*/ 	.short	0x003c
        /*0014*/ 	.byte	0x00, 0xf0, 0x11, 0x00


	//----- nvinfo : EIATTR_KPARAM_INFO
	.align		4
.L_35:
        /*0018*/ 	.byte	0x04, 0x17
        /*001a*/ 	.short	(.L_37 - .L_36)
.L_36:
        /*001c*/ 	.word	0x00000000
        /*0020*/ 	.short	0x0007
        /*0022*/ 	.short	0x0038
        /*0024*/ 	.byte	0x00, 0xf0, 0x11, 0x00


	//----- nvinfo : EIATTR_KPARAM_INFO
	.align		4
.L_37:
        /*0028*/ 	.byte	0x04, 0x17
        /*002a*/ 	.short	(.L_39 - .L_38)
.L_38:
        /*002c*/ 	.word	0x00000000
        /*0030*/ 	.short	0x0006
        /*0032*/ 	.short	0x0030
        /*0034*/ 	.byte	0x00, 0xf5, 0x21, 0x00


	//----- nvinfo : EIATTR_KPARAM_INFO
	.align		4
.L_39:
        /*0038*/ 	.byte	0x04, 0x17
        /*003a*/ 	.short	(.L_41 - .L_40)
.L_40:
        /*003c*/ 	.word	0x00000000
        /*0040*/ 	.short	0x0005
        /*0042*/ 	.short	0x0028
        /*0044*/ 	.byte	0x00, 0xf5, 0x21, 0x00


	//----- nvinfo : EIATTR_KPARAM_INFO
	.align		4
.L_41:
        /*0048*/ 	.byte	0x04, 0x17
        /*004a*/ 	.short	(.L_43 - .L_42)
.L_42:
        /*004c*/ 	.word	0x00000000
        /*0050*/ 	.short	0x0004
        /*0052*/ 	.short	0x0020
        /*0054*/ 	.byte	0x00, 0xf5, 0x21, 0x00


	//----- nvinfo : EIATTR_KPARAM_INFO
	.align		4
.L_43:
        /*0058*/ 	.byte	0x04, 0x17
        /*005a*/ 	.short	(.L_45 - .L_44)
.L_44:
        /*005c*/ 	.word	0x00000000
        /*0060*/ 	.short	0x0003
        /*0062*/ 	.short	0x0018
        /*0064*/ 	.byte	0x00, 0xf5, 0x21, 0x00


	//----- nvinfo : EIATTR_KPARAM_INFO
	.align		4
.L_45:
        /*0068*/ 	.byte	0x04, 0x17
        /*006a*/ 	.short	(.L_47 - .L_46)
.L_46:
        /*006c*/ 	.word	0x00000000
        /*0070*/ 	.short	0x0002
        /*0072*/ 	.short	0x0010
        /*0074*/ 	.byte	0x00, 0xf5, 0x21, 0x00


	//----- nvinfo : EIATTR_KPARAM_INFO
	.align		4
.L_47:
        /*0078*/ 	.byte	0x04, 0x17
        /*007a*/ 	.short	(.L_49 - .L_48)
.L_48:
        /*007c*/ 	.word	0x00000000
        /*0080*/ 	.short	0x0001
        /*0082*/ 	.short	0x0008
        /*0084*/ 	.byte	0x00, 0xf5, 0x21, 0x00


	//----- nvinfo : EIATTR_KPARAM_INFO
	.align		4
.L_49:
        /*0088*/ 	.byte	0x04, 0x17
        /*008a*/ 	.short	(.L_51 - .L_50)
.L_50:
        /*008c*/ 	.word	0x00000000
        /*0090*/ 	.short	0x0000
        /*0092*/ 	.short	0x0000
        /*0094*/ 	.byte	0x00, 0xf5, 0x21, 0x00


	//----- nvinfo : EIATTR_SPARSE_MMA_MASK
	.align		4
.L_51:
        /*0098*/ 	.byte	0x03, 0x50
        /*009a*/ 	.short	0x0000


	//----- nvinfo : EIATTR_MAXREG_COUNT
	.align		4
        /*009c*/ 	.byte	0x03, 0x1b
        /*009e*/ 	.short	0x00ff


	//----- nvinfo : EIATTR_NUM_BARRIERS
	.align		4
        /*00a0*/ 	.byte	0x02, 0x4c
        /*00a2*/ 	.byte	0x01
	.zero		1


	//----- nvinfo : EIATTR_MERCURY_ISA_VERSION
	.align		4
        /*00a4*/ 	.byte	0x03, 0x5f
        /*00a6*/ 	.short	0x0101


	//----- nvinfo : EIATTR_VRC_CTA_INIT_COUNT
	.align		4
        /*00a8*/ 	.byte	0x02, 0x4a
	.zero		1
	.zero		1


	//----- nvinfo : EIATTR_EXIT_INSTR_OFFSETS
	.align		4
        /*00ac*/ 	.byte	0x04, 0x1c
        /*00ae*/ 	.short	(.L_53 - .L_52)


	//   ....[0]....
.L_52:
        /*00b0*/ 	.word	0x000000c0


	//   ....[1]....
        /*00b4*/ 	.word	0x00003950


	//   ....[2]....
        /*00b8*/ 	.word	0x00003980


	//----- nvinfo : EIATTR_CRS_STACK_SIZE
	.align		4
.L_53:
        /*00bc*/ 	.byte	0x04, 0x1e
        /*00be*/ 	.short	(.L_55 - .L_54)
.L_54:
        /*00c0*/ 	.word	0x00000000


	//----- nvinfo : EIATTR_CBANK_PARAM_SIZE
	.align		4
.L_55:
        /*00c4*/ 	.byte	0x03, 0x19
        /*00c6*/ 	.short	0x0040


	//----- nvinfo : EIATTR_PARAM_CBANK
	.align		4
        /*00c8*/ 	.byte	0x04, 0x0a
        /*00ca*/ 	.short	(.L_57 - .L_56)
	.align		4
.L_56:
        /*00cc*/ 	.word	index@(.nv.constant0._Z12UpdateMiLiOiPfS_S_S_S_S_S_ii)
        /*00d0*/ 	.short	0x0380
        /*00d2*/ 	.short	0x0040


	//----- nvinfo : EIATTR_SW_WAR
	.align		4
.L_57:
        /*00d4*/ 	.byte	0x04, 0x36
        /*00d6*/ 	.short	(.L_59 - .L_58)
.L_58:
        /*00d8*/ 	.word	0x00000008
.L_59:


//--------------------- .nv.info._Z6RowSumPfS_ii  --------------------------
	.section	.nv.info._Z6RowSumPfS_ii,"",@"SHT_CUDA_INFO"
	.sectionflags	@""
	.align	4


	//----- nvinfo : EIATTR_CUDA_API_VERSION
	.align		4
        /*0000*/ 	.byte	0x04, 0x37
        /*0002*/ 	.short	(.L_61 - .L_60)
.L_60:
        /*0004*/ 	.word	0x00000082


	//----- nvinfo : EIATTR_KPARAM_INFO
	.align		4
.L_61:
        /*0008*/ 	.byte	0x04, 0x17
        /*000a*/ 	.short	(.L_63 - .L_62)
.L_62:
        /*000c*/ 	.word	0x00000000
        /*0010*/ 	.short	0x0003
        /*0012*/ 	.short	0x0014
        /*0014*/ 	.byte	0x00, 0xf0, 0x11, 0x00


	//----- nvinfo : EIATTR_KPARAM_INFO
	.align		4
.L_63:
        /*0018*/ 	.byte	0x04, 0x17
        /*001a*/ 	.short	(.L_65 - .L_64)
.L_64:
        /*001c*/ 	.word	0x00000000
        /*0020*/ 	.short	0x0002
        /*0022*/ 	.short	0x0010
        /*0024*/ 	.byte	0x00, 0xf0, 0x11, 0x00


	//----- nvinfo : EIATTR_KPARAM_INFO
	.align		4
.L_65:
        /*0028*/ 	.byte	0x04, 0x17
        /*002a*/ 	.short	(.L_67 - .L_66)
.L_66:
        /*002c*/ 	.word	0x00000000
        /*0030*/ 	.short	0x0001
        /*0032*/ 	.short	0x0008
        /*0034*/ 	.byte	0x00, 0xf5, 0x21, 0x00


	//----- nvinfo : EIATTR_KPARAM_INFO
	.align		4
.L_67:
        /*0038*/ 	.byte	0x04, 0x17
        /*003a*/ 	.short	(.L_69 - .L_68)
.L_68:
        /*003c*/ 	.word	0x00000000
        /*0040*/ 	.short	0x0000
        /*0042*/ 	.short	0x0000
        /*0044*/ 	.byte	0x00, 0xf5, 0x21, 0x00


	//----- nvinfo : EIATTR_SPARSE_MMA_MASK
	.align		4
.L_69:
        /*0048*/ 	.byte	0x03, 0x50
        /*004a*/ 	.short	0x0000


	//----- nvinfo : EIATTR_MAXREG_COUNT
	.align		4
        /*004c*/ 	.byte	0x03, 0x1b
        /*004e*/ 	.short	0x00ff


	//----- nvinfo : EIATTR_MERCURY_ISA_VERSION
	.align		4
        /*0050*/ 	.byte	0x03, 0x5f
        /*0052*/ 	.short	0x0101


	//----- nvinfo : EIATTR_VRC_CTA_INIT_COUNT
	.align		4
        /*0054*/ 	.byte	0x02, 0x4a
	.zero		1
	.zero		1


	//----- nvinfo : EIATTR_EXIT_INSTR_OFFSETS
	.align		4
        /*0058*/ 	.byte	0x04, 0x1c
        /*005a*/ 	.short	(.L_71 - .L_70)


	//   ....[0]....
.L_70:
        /*005c*/ 	.word	0x00000070


	//   ....[1]....
        /*0060*/ 	.word	0x00001300


	//----- nvinfo : EIATTR_CBANK_PARAM_SIZE
	.align		4
.L_71:
        /*0064*/ 	.byte	0x03, 0x19
        /*0066*/ 	.short	0x0018


	//----- nvinfo : EIATTR_PARAM_CBANK
	.align		4
        /*0068*/ 	.byte	0x04, 0x0a
        /*006a*/ 	.short	(.L_73 - .L_72)
	.align		4
.L_72:
        /*006c*/ 	.word	index@(.nv.constant0._Z6RowSumPfS_ii)
        /*0070*/ 	.short	0x0380
        /*0072*/ 	.short	0x0018


	//----- nvinfo : EIATTR_SW_WAR
	.align		4
.L_73:
        /*0074*/ 	.byte	0x04, 0x36
        /*0076*/ 	.short	(.L_75 - .L_74)
.L_74:
        /*0078*/ 	.word	0x00000008
.L_75:


//--------------------- .nv.info._Z14MinusMaxAndExpPfS_S_ii --------------------------
	.section	.nv.info._Z14MinusMaxAndExpPfS_S_ii,"",@"SHT_CUDA_INFO"
	.sectionflags	@""
	.align	4


	//----- nvinfo : EIATTR_CUDA_API_VERSION
	.align		4
        /*0000*/ 	.byte	0x04, 0x37
        /*0002*/ 	.short	(.L_77 - .L_76)
.L_76:
        /*0004*/ 	.word	0x00000082


	//----- nvinfo : EIATTR_KPARAM_INFO
	.align		4
.L_77:
        /*0008*/ 	.byte	0x04, 0x17
        /*000a*/ 	.short	(.L_79 - .L_78)
.L_78:
        /*000c*/ 	.word	0x00000000
        /*0010*/ 	.short	0x0004
        /*0012*/ 	.short	0x001c
        /*0014*/ 	.byte	0x00, 0xf0, 0x11, 0x00


	//----- nvinfo : EIATTR_KPARAM_INFO
	.align		4
.L_79:
        /*0018*/ 	.byte	0x04, 0x17
        /*001a*/ 	.short	(.L_81 - .L_80)
.L_80:
        /*001c*/ 	.word	0x00000000
        /*0020*/ 	.short	0x0003
        /*0022*/ 	.short	0x0018
        /*0024*/ 	.byte	0x00, 0xf0, 0x11, 0x00


	//----- nvinfo : EIATTR_KPARAM_INFO
	.align		4
.L_81:
        /*0028*/ 	.byte	0x04, 0x17
        /*002a*/ 	.short	(.L_83 - .L_82)
.L_82:
        /*002c*/ 	.word	0x00000000
        /*0030*/ 	.short	0x0002
        /*0032*/ 	.short	0x0010
        /*0034*/ 	.byte	0x00, 0xf5, 0x21, 0x00


	//----- nvinfo : EIATTR_KPARAM_INFO
	.align		4
.L_83:
        /*0038*/ 	.byte	0x04, 0x17
        /*003a*/ 	.short	(.L_85 - .L_84)
.L_84:
        /*003c*/ 	.word	0x00000000
        /*0040*/ 	.short	0x0001
        /*0042*/ 	.short	0x0008
        /*0044*/ 	.byte	0x00, 0xf5, 0x21, 0x00


	//----- nvinfo : EIATTR_KPARAM_INFO
	.align		4
.L_85:
        /*0048*/ 	.byte	0x04, 0x17
        /*004a*/ 	.short	(.L_87 - .L_86)
.L_86:
        /*004c*/ 	.word	0x00000000
        /*0050*/ 	.short	0x0000
        /*0052*/ 	.short	0x0000
        /*0054*/ 	.byte	0x00, 0xf5, 0x21, 0x00


	//----- nvinfo : EIATTR_SPARSE_MMA_MASK
	.align		4
.L_87:
        /*0058*/ 	.byte	0x03, 0x50
        /*005a*/ 	.short	0x0000


	//----- nvinfo : EIATTR_MAXREG_COUNT
	.align		4
        /*005c*/ 	.byte	0x03, 0x1b
        /*005e*/ 	.short	0x00ff


	//----- nvinfo : EIATTR_NUM_BARRIERS
	.align		4
        /*0060*/ 	.byte	0x02, 0x4c
        /*0062*/ 	.byte	0x01
	.zero		1


	//----- nvinfo : EIATTR_MERCURY_ISA_VERSION
	.align		4
        /*0064*/ 	.byte	0x03, 0x5f
        /*0066*/ 	.short	0x0101


	//----- nvinfo : EIATTR_VRC_CTA_INIT_COUNT
	.align		4
        /*0068*/ 	.byte	0x02, 0x4a
	.zero		1
	.zero		1


	//----- nvinfo : EIATTR_EXIT_INSTR_OFFSETS
	.align		4
        /*006c*/ 	.byte	0x04, 0x1c
        /*006e*/ 	.short	(.L_89 - .L_88)


	//   ....[0]....
.L_88:
        /*0070*/ 	.word	0x000000c0


	//   ....[1]....
        /*0074*/ 	.word	0x000002b0


	//----- nvinfo : EIATTR_CBANK_PARAM_SIZE
	.align		4
.L_89:
        /*0078*/ 	.byte	0x03, 0x19
        /*007a*/ 	.short	0x0020


	//----- nvinfo : EIATTR_PARAM_CBANK
	.align		4
        /*007c*/ 	.byte	0x04, 0x0a
        /*007e*/ 	.short	(.L_91 - .L_90)
	.align		4
.L_90:
        /*0080*/ 	.word	index@(.nv.constant0._Z14MinusMaxAndExpPfS_S_ii)
        /*0084*/ 	.short	0x0380
        /*0086*/ 	.short	0x0020


	//----- nvinfo : EIATTR_SW_WAR
	.align		4
.L_91:
        /*0088*/ 	.byte	0x04, 0x36
        /*008a*/ 	.short	(.L_93 - .L_92)
.L_92:
        /*008c*/ 	.word	0x00000008
.L_93:


//--------------------- .nv.info._Z6RowMaxPfS_ii  --------------------------
	.section	.nv.info._Z6RowMaxPfS_ii,"",@"SHT_CUDA_INFO"
	.sectionflags	@""
	.align	4


	//----- nvinfo : EIATTR_CUDA_API_VERSION
	.align		4
        /*0000*/ 	.byte	0x04, 0x37
        /*0002*/ 	.short	(.L_95 - .L_94)
.L_94:
        /*0004*/ 	.word	0x00000082


	//----- nvinfo : EIATTR_KPARAM_INFO
	.align		4
.L_95:
        /*0008*/ 	.byte	0x04, 0x17
        /*000a*/ 	.short	(.L_97 - .L_96)
.L_96:
        /*000c*/ 	.word	0x00000000
        /*0010*/ 	.short	0x0003
        /*0012*/ 	.short	0x0014
        /*0014*/ 	.byte	0x00, 0xf0, 0x11, 0x00


	//----- nvinfo : EIATTR_KPARAM_INFO
	.align		4
.L_97:
        /*0018*/ 	.byte	0x04, 0x17
        /*001a*/ 	.short	(.L_99 - .L_98)
.L_98:
        /*001c*/ 	.word	0x00000000
        /*0020*/ 	.short	0x0002
        /*0022*/ 	.short	0x0010
        /*0024*/ 	.byte	0x00, 0xf0, 0x11, 0x00


	//----- nvinfo : EIATTR_KPARAM_INFO
	.align		4
.L_99:
        /*0028*/ 	.byte	0x04, 0x17
        /*002a*/ 	.short	(.L_101 - .L_100)
.L_100:
        /*002c*/ 	.word	0x00000000
        /*0030*/ 	.short	0x0001
        /*0032*/ 	.short	0x0008
        /*0034*/ 	.byte	0x00, 0xf5, 0x21, 0x00


	//----- nvinfo : EIATTR_KPARAM_INFO
	.align		4
.L_101:
        /*0038*/ 	.byte	0x04, 0x17
        /*003a*/ 	.short	(.L_103 - .L_102)
.L_102:
        /*003c*/ 	.word	0x00000000
        /*0040*/ 	.short	0x0000
        /*0042*/ 	.short	0x0000
        /*0044*/ 	.byte	0x00, 0xf5, 0x21, 0x00


	//----- nvinfo : EIATTR_SPARSE_MMA_MASK
	.align		4
.L_103:
        /*0048*/ 	.byte	0x03, 0x50
        /*004a*/ 	.short	0x0000


	//----- nvinfo : EIATTR_MAXREG_COUNT
	.align		4
        /*004c*/ 	.byte	0x03, 0x1b
        /*004e*/ 	.short	0x00ff


	//----- nvinfo : EIATTR_NUM_BARRIERS
	.align		4
        /*0050*/ 	.byte	0x02, 0x4c
        /*0052*/ 	.byte	0x01
	.zero		1


	//----- nvinfo : EIATTR_MERCURY_ISA_VERSION
	.align		4
        /*0054*/ 	.byte	0x03, 0x5f
        /*0056*/ 	.short	0x0101


	//----- nvinfo : EIATTR_VRC_CTA_INIT_COUNT
	.align		4
        /*0058*/ 	.byte	0x02, 0x4a
	.zero		1
	.zero		1


	//----- nvinfo : EIATTR_EXIT_INSTR_OFFSETS
	.align		4
        /*005c*/ 	.byte	0x04, 0x1c
        /*005e*/ 	.short	(.L_105 - .L_104)


	//   ....[0]....
.L_104:
        /*0060*/ 	.word	0x00000070


	//   ....[1]....
        /*0064*/ 	.word	0x00002d60


	//----- nvinfo : EIATTR_CBANK_PARAM_SIZE
	.align		4
.L_105:
        /*0068*/ 	.byte	0x03, 0x19
        /*006a*/ 	.short	0x0018


	//----- nvinfo : EIATTR_PARAM_CBANK
	.align		4
        /*006c*/ 	.byte	0x04, 0x0a
        /*006e*/ 	.short	(.L_107 - .L_106)
	.align		4
.L_106:
        /*0070*/ 	.word	index@(.nv.constant0._Z6RowMaxPfS_ii)
        /*0074*/ 	.short	0x0380
        /*0076*/ 	.short	0x0018


	//----- nvinfo : EIATTR_SW_WAR
	.align		4
.L_107:
        /*0078*/ 	.byte	0x04, 0x36
        /*007a*/ 	.short	(.L_109 - .L_108)
.L_108:
        /*007c*/ 	.word	0x00000008
.L_109:


//--------------------- .nv.info._Z14QKDotAndScalarPfS_S_ifi --------------------------
	.section	.nv.info._Z14QKDotAndScalarPfS_S_ifi,"",@"SHT_CUDA_INFO"
	.sectionflags	@""
	.align	4


	//----- nvinfo : EIATTR_CUDA_API_VERSION
	.align		4
        /*0000*/ 	.byte	0x04, 0x37
        /*0002*/ 	.short	(.L_111 - .L_110)
.L_110:
        /*0004*/ 	.word	0x00000082


	//----- nvinfo : EIATTR_KPARAM_INFO
	.align		4
.L_111:
        /*0008*/ 	.byte	0x04, 0x17
        /*000a*/ 	.short	(.L_113 - .L_112)
.L_112:
        /*000c*/ 	.word	0x00000000
        /*0010*/ 	.short	0x0005
        /*0012*/ 	.short	0x0020
        /*0014*/ 	.byte	0x00, 0xf0, 0x11, 0x00


	//----- nvinfo : EIATTR_KPARAM_INFO
	.align		4
.L_113:
        /*0018*/ 	.byte	0x04, 0x17
        /*001a*/ 	.short	(.L_115 - .L_114)
.L_114:
        /*001c*/ 	.word	0x00000000
        /*0020*/ 	.short	0x0004
        /*0022*/ 	.short	0x001c
        /*0024*/ 	.byte	0x00, 0xf0, 0x11, 0x00


	//----- nvinfo : EIATTR_KPARAM_INFO
	.align		4
.L_115:
        /*0028*/ 	.byte	0x04, 0x17
        /*002a*/ 	.short	(.L_117 - .L_116)
.L_116:
        /*002c*/ 	.word	0x00000000
        /*0030*/ 	.short	0x0003
        /*0032*/ 	.short	0x0018
        /*0034*/ 	.byte	0x00, 0xf0, 0x11, 0x00


	//----- nvinfo : EIATTR_KPARAM_INFO
	.align		4
.L_117:
        /*0038*/ 	.byte	0x04, 0x17
        /*003a*/ 	.short	(.L_119 - .L_118)
.L_118:
        /*003c*/ 	.word	0x00000000
        /*0040*/ 	.short	0x0002
        /*0042*/ 	.short	0x0010
        /*0044*/ 	.byte	0x00, 0xf5, 0x21, 0x00


	//----- nvinfo : EIATTR_KPARAM_INFO
	.align		4
.L_119:
        /*0048*/ 	.byte	0x04, 0x17
        /*004a*/ 	.short	(.L_121 - .L_120)
.L_120:
        /*004c*/ 	.word	0x00000000
        /*0050*/ 	.short	0x0001
        /*0052*/ 	.short	0x0008
        /*0054*/ 	.byte	0x00, 0xf5, 0x21, 0x00


	//----- nvinfo : EIATTR_KPARAM_INFO
	.align		4
.L_121:
        /*0058*/ 	.byte	0x04, 0x17
        /*005a*/ 	.short	(.L_123 - .L_122)
.L_122:
        /*005c*/ 	.word	0x00000000
        /*0060*/ 	.short	0x0000
        /*0062*/ 	.short	0x0000
        /*0064*/ 	.byte	0x00, 0xf5, 0x21, 0x00


	//----- nvinfo : EIATTR_SPARSE_MMA_MASK
	.align		4
.L_123:
        /*0068*/ 	.byte	0x03, 0x50
        /*006a*/ 	.short	0x0000


	//----- nvinfo : EIATTR_MAXREG_COUNT
	.align		4
        /*006c*/ 	.byte	0x03, 0x1b
        /*006e*/ 	.short	0x00ff


	//----- nvinfo : EIATTR_NUM_BARRIERS
	.align		4
        /*0070*/ 	.byte	0x02, 0x4c
        /*0072*/ 	.byte	0x01
	.zero		1


	//----- nvinfo : EIATTR_MERCURY_ISA_VERSION
	.align		4
        /*0074*/ 	.byte	0x03, 0x5f
        /*0076*/ 	.short	0x0101


	//----- nvinfo : EIATTR_VRC_CTA_INIT_COUNT
	.align		4
        /*0078*/ 	.byte	0x02, 0x4a
	.zero		1
	.zero		1


	//----- nvinfo : EIATTR_EXIT_INSTR_OFFSETS
	.align		4
        /*007c*/ 	.byte	0x04, 0x1c
        /*007e*/ 	.short	(.L_125 - .L_124)


	//   ....[0]....
.L_124:
        /*0080*/ 	.word	0x000000c0


	//   ....[1]....
        /*0084*/ 	.word	0x00001430


	//----- nvinfo : EIATTR_CBANK_PARAM_SIZE
	.align		4
.L_125:
        /*0088*/ 	.byte	0x03, 0x19
        /*008a*/ 	.short	0x0024


	//----- nvinfo : EIATTR_PARAM_CBANK
	.align		4
        /*008c*/ 	.byte	0x04, 0x0a
        /*008e*/ 	.short	(.L_127 - .L_126)
	.align		4
.L_126:
        /*0090*/ 	.word	index@(.nv.constant0._Z14QKDotAndScalarPfS_S_ifi)
        /*0094*/ 	.short	0x0380
        /*0096*/ 	.short	0x0024


	//----- nvinfo : EIATTR_SW_WAR
	.align		4
.L_127:
        /*0098*/ 	.byte	0x04, 0x36
        /*009a*/ 	.short	(.L_129 - .L_128)
.L_128:
        /*009c*/ 	.word	0x00000008
.L_129:


//--------------------- .nv.callgraph             --------------------------
	.section	.nv.callgraph,"",@"SHT_CUDA_CALLGRAPH"
	.align	4
	.sectionentsize	8
	.align		4
        /*0000*/ 	.word	0x00000000
	.align		4
        /*0004*/ 	.word	0xffffffff
	.align		4
        /*0008*/ 	.word	0x00000000
	.align		4
        /*000c*/ 	.word	0xfffffffe
	.align		4
        /*0010*/ 	.word	0x00000000
	.align		4
        /*0014*/ 	.word	0xfffffffd
	.align		4
        /*0018*/ 	.word	0x00000000
	.align		4
        /*001c*/ 	.word	0xfffffffc


//--------------------- .text._Z12UpdateMiLiOiPfS_S_S_S_S_S_ii --------------------------
	.section	.text._Z12UpdateMiLiOiPfS_S_S_S_S_S_ii,"ax",@progbits
	.align	128
        .global         _Z12UpdateMiLiOiPfS_S_S_S_S_S_ii
        .type           _Z12UpdateMiLiOiPfS_S_S_S_S_S_ii,@function
        .size           _Z12UpdateMiLiOiPfS_S_S_S_S_S_ii,(.L_x_47 - _Z12UpdateMiLiOiPfS_S_S_S_S_S_ii)
        .other          _Z12UpdateMiLiOiPfS_S_S_S_S_S_ii,@"STO_CUDA_ENTRY STV_DEFAULT"
_Z12UpdateMiLiOiPfS_S_S_S_S_S_ii:
.text._Z12UpdateMiLiOiPfS_S_S_S_S_S_ii:
[----:B------:R-:W-:Y:S01]  /*0000*/  LDC R1, c[0x0][0x37c] ;  /* 0x0000df00ff017b82 */ /* 0x000fe20000000800 */
[----:B------:R-:W0:Y:S07]  /*0010*/  S2R R3, SR_TID.X ;  /* 0x0000000000037919 */ /* 0x000e2e0000002100 */
[----:B------:R-:W0:Y:S01]  /*0020*/  S2UR UR4, SR_CTAID.X ;  /* 0x00000000000479c3 */ /* 0x000e220000002500 */
[----:B------:R-:W1:Y:S07]  /*0030*/  S2R R5, SR_TID.Y ;  /* 0x0000000000057919 */ /* 0x000e6e0000002200 */
[----:B------:R-:W0:Y:S08]  /*0040*/  LDC R0, c[0x0][0x360] ;  /* 0x0000d800ff007b82 */ /* 0x000e300000000800 */
[----:B------:R-:W1:Y:S08]  /*0050*/  S2UR UR5, SR_CTAID.Y ;  /* 0x00000000000579c3 */ /* 0x000e700000002600 */
[----:B------:R-:W1:Y:S08]  /*0060*/  LDC R2, c[0x0][0x364] ;  /* 0x0000d900ff027b82 */ /* 0x000e700000000800 */
[----:B------:R-:W2:Y:S01]  /*0070*/  LDC.64 R12, c[0x0][0x3b8] ;  /* 0x0000ee00ff0c7b82 */ /* 0x000ea20000000a00 */
[----:B0-----:R-:W-:-:S02]  /*0080*/  IMAD R0, R0, UR4, R3 ;  /* 0x0000000400007c24 */ /* 0x001fc4000f8e0203 */
[----:B-1----:R-:W-:-:S03]  /*0090*/  IMAD R3, R2, UR5, R5 ;  /* 0x0000000502037c24 */ /* 0x002fc6000f8e0205 */
[----:B--2---:R-:W-:-:S04]  /*00a0*/  ISETP.GE.AND P0, PT, R0, R13, PT ;  /* 0x0000000d0000720c */ /* 0x004fc80003f06270 */
[----:B------:R-:W-:-:S13]  /*00b0*/  ISETP.GE.OR P0, PT, R3, R12, P0 ;  /* 0x0000000c0300720c */ /* 0x000fda0000706670 */
[----:B------:R-:W-:Y:S05]  /*00c0*/  @P0 EXIT ;  /* 0x000000000000094d */ /* 0x000fea0003800000 */
[----:B------:R-:W0:Y:S01]  /*00d0*/  LDC.64 R6, c[0x0][0x398] ;  /* 0x0000e600ff067b82 */ /* 0x000e220000000a00 */
[----:B------:R-:W1:Y:S07]  /*00e0*/  LDCU.64 UR6, c[0x0][0x358] ;  /* 0x00006b00ff0677ac */ /* 0x000e6e0008000a00 */
[----:B------:R-:W2:Y:S08]  /*00f0*/  LDC.64 R8, c[0x0][0x3a0] ;  /* 0x0000e800ff087b82 */ /* 0x000eb00000000a00 */
[----:B------:R-:W3:Y:S08]  /*0100*/  LDC.64 R14, c[0x0][0x380] ;  /* 0x0000e000ff0e7b82 */ /* 0x000ef00000000a00 */
[----:B------:R-:W4:Y:S01]  /*0110*/  LDC.64 R16, c[0x0][0x388] ;  /* 0x0000e200ff107b82 */ /* 0x000f220000000a00 */
[----:B0-----:R-:W-:-:S06]  /*0120*/  IMAD.WIDE.U32 R6, R3, 0x4, R6 ;  /* 0x0000000403067825 */ /* 0x001fcc00078e0006 */
[----:B-1----:R-:W5:Y:S01]  /*0130*/  LDG.E R7, desc[UR6][R6.64] ;  /* 0x0000000606077981 */ /* 0x002f62000c1e1900 */
[----:B--2---:R-:W-:-:S06]  /*0140*/  IMAD.WIDE.U32 R8, R3, 0x4, R8 ;  /* 0x0000000403087825 */ /* 0x004fcc00078e0008 */
[----:B------:R0:W2:Y:S01]  /*0150*/  LDG.E R9, desc[UR6][R8.64] ;  /* 0x0000000608097981 */ /* 0x0000a2000c1e1900 */
[----:B---3--:R-:W-:-:S05]  /*0160*/  IMAD.WIDE.U32 R14, R3, 0x4, R14 ;  /* 0x00000004030e7825 */ /* 0x008fca00078e000e */
[----:B------:R-:W3:Y:S01]  /*0170*/  LDG.E R11, desc[UR6][R14.64] ;  /* 0x000000060e0b7981 */ /* 0x000ee2000c1e1900 */
[----:B----4-:R-:W-:-:S05]  /*0180*/  IMAD.WIDE.U32 R16, R3, 0x4, R16 ;  /* 0x0000000403107825 */ /* 0x010fca00078e0010 */
[----:B------:R-:W4:Y:S01]  /*0190*/  LDG.E R19, desc[UR6][R16.64] ;  /* 0x0000000610137981 */ /* 0x000f22000c1e1900 */
[----:B------:R-:W1:Y:S01]  /*01a0*/  S2UR UR5, SR_CgaCtaId ;  /* 0x00000000000579c3 */ /* 0x000e620000008800 */
[----:B------:R-:W-:Y:S01]  /*01b0*/  UMOV UR4, 0x400 ;  /* 0x0000040000047882 */ /* 0x000fe20000000000 */
[----:B------:R-:W-:Y:S01]  /*01c0*/  ISETP.GE.U32.AND P0, PT, R12, 0x80, PT ;  /* 0x000000800c00780c */ /* 0x000fe20003f06070 */
[----:B-1----:R-:W-:-:S06]  /*01d0*/  ULEA UR5, UR5, UR4, 0x18 ;  /* 0x0000000405057291 */ /* 0x002fcc000f8ec0ff */
[C---:B------:R-:W-:Y:S02]  /*01e0*/  LEA R4, R5.reuse, UR5, 0x2 ;  /* 0x0000000505047c11 */ /* 0x040fe4000f8e10ff */
[----:B------:R-:W-:Y:S01]  /*01f0*/  LOP3.LUT R2, R12, 0x7f, RZ, 0xc0, !PT ;  /* 0x0000007f0c027812 */ /* 0x000fe200078ec0ff */
[----:B0-----:R-:W-:Y:S02]  /*0200*/  HFMA2 R8, -RZ, RZ, 0, 0 ;  /* 0x00000000ff087431 */ /* 0x001fe400000001ff */
[----:B------:R-:W-:Y:S01]  /*0210*/  IMAD R5, R5, R12, RZ ;  /* 0x0000000c05057224 */ /* 0x000fe200078e02ff */
[----:B------:R-:W-:Y:S01]  /*0220*/  ISETP.NE.AND P1, PT, R2, RZ, PT ;  /* 0x000000ff0200720c */ /* 0x000fe20003f25270 */
[----:B-----5:R0:W-:Y:S04]  /*0230*/  STS [R4+0x80], R7 ;  /* 0x0000800704007388 */ /* 0x0201e80000000800 */
[----:B--2---:R0:W-:Y:S04]  /*0240*/  STS [R4+0x180], R9 ;  /* 0x0001800904007388 */ /* 0x0041e80000000800 */
[----:B---3--:R0:W-:Y:S04]  /*0250*/  STS [R4], R11 ;  /* 0x0000000b04007388 */ /* 0x0081e80000000800 */
[----:B----4-:R0:W-:Y:S01]  /*0260*/  STS [R4+0x100], R19 ;  /* 0x0001001304007388 */ /* 0x0101e20000000800 */
[----:B------:R-:W-:Y:S05]  /*0270*/  @!P0 BRA `(.L_x_0) ;  /* 0x0000001000288947 */ /* 0x000fea0003800000 */
[----:B------:R-:W-:Y:S01]  /*0280*/  LOP3.LUT R8, R12, 0x7fffff80, RZ, 0xc0, !PT ;  /* 0x7fffff800c087812 */ /* 0x000fe200078ec0ff */
[----:B------:R-:W-:-:S06]  /*0290*/  UMOV UR4, URZ ;  /* 0x000000ff00047c82 */ /* 0x000fcc0008000000 */
.L_x_1:
[----:B0-----:R-:W0:Y:S01]  /*02a0*/  LDC.64 R6, c[0x0][0x3a8] ;  /* 0x0000ea00ff067b82 */ /* 0x001e220000000a00 */
[----:B-1----:R-:W-:-:S04]  /*02b0*/  IMAD R9, R3, R12, UR4 ;  /* 0x0000000403097e24 */ /* 0x002fc8000f8e020c */
[----:B0-----:R-:W-:-:S05]  /*02c0*/  IMAD.WIDE.U32 R6, R9, 0x4, R6 ;  /* 0x0000000409067825 */ /* 0x001fca00078e0006 */
[----:B------:R-:W2:Y:S04]  /*02d0*/  LDG.E R23, desc[UR6][R6.64+0x1fc] ;  /* 0x0001fc0606177981 */ /* 0x000ea8000c1e1900 */
[----:B------:R-:W3:Y:S04]  /*02e0*/  LDG.E R10, desc[UR6][R6.64] ;  /* 0x00000006060a7981 */ /* 0x000ee8000c1e1900 */
[----:B------:R-:W4:Y:S04]  /*02f0*/  LDG.E R18, desc[UR6][R6.64+0x4] ;  /* 0x0000040606127981 */ /* 0x000f28000c1e1900 */
[----:B------:R-:W5:Y:S04]  /*0300*/  LDG.E R20, desc[UR6][R6.64+0x8] ;  /* 0x0000080606147981 */ /* 0x000f68000c1e1900 */
[----:B------:R-:W5:Y:S04]  /*0310*/  LDG.E R22, desc[UR6][R6.64+0xc] ;  /* 0x00000c0606167981 */ /* 0x000f68000c1e1900 */
[----:B------:R-:W5:Y:S01]  /*0320*/  LDG.E R24, desc[UR6][R6.64+0x10] ;  /* 0x0000100606187981 */ /* 0x000f62000c1e1900 */
[----:B------:R-:W-:-:S03]  /*0330*/  IADD3 R9, PT, PT, R5, UR4, RZ ;  /* 0x0000000405097c10 */ /* 0x000fc6000fffe0ff */
[----:B------:R-:W5:Y:S01]  /*0340*/  LDG.E R26, desc[UR6][R6.64+0x14] ;  /* 0x00001406061a7981 */ /* 0x000f62000c1e1900 */
[----:B------:R-:W-:-:S03]  /*0350*/  LEA R9, R9, UR5, 0x2 ;  /* 0x0000000509097c11 */ /* 0x000fc6000f8e10ff */
[----:B------:R-:W5:Y:S04]  /*0360*/  LDG.E R28, desc[UR6][R6.64+0x18] ;  /* 0x00001806061c7981 */ /* 0x000f68000c1e1900 */
[----:B------:R-:W5:Y:S04]  /*0370*/  LDG.E R11, desc[UR6][R6.64+0x1c] ;  /* 0x00001c06060b7981 */ /* 0x000f68000c1e1900 */
[----:B------:R-:W5:Y:S04]  /*0380*/  LDG.E R19, desc[UR6][R6.64+0x20] ;  /* 0x0000200606137981 */ /* 0x000f68000c1e1900 */
[----:B------:R-:W5:Y:S04]  /*0390*/  LDG.E R21, desc[UR6][R6.64+0x24] ;  /* 0x0000240606157981 */ /* 0x000f68000c1e1900 */
[----:B------:R-:W5:Y:S04]  /*03a0*/  LDG.E R25, desc[UR6][R6.64+0x1f8] ;  /* 0x0001f80606197981 */ /* 0x000f68000c1e1900 */
[----:B--2---:R0:W-:Y:S04]  /*03b0*/  STS [R9+0x3fc], R23 ;  /* 0x0003fc1709007388 */ /* 0x0041e80000000800 */
[----:B---3--:R1:W-:Y:S04]  /*03c0*/  STS [R9+0x200], R10 ;  /* 0x0002000a09007388 */ /* 0x0083e80000000800 */
[----:B----4-:R2:W-:Y:S04]  /*03d0*/  STS [R9+0x204], R18 ;  /* 0x0002041209007388 */ /* 0x0105e80000000800 */
[----:B-----5:R3:W-:Y:S04]  /*03e0*/  STS [R9+0x208], R20 ;  /* 0x0002081409007388 */ /* 0x0207e80000000800 */
[----:B------:R4:W-:Y:S04]  /*03f0*/  STS [R9+0x20c], R22 ;  /* 0x00020c1609007388 */ /* 0x0009e80000000800 */
[----:B------:R5:W-:Y:S04]  /*0400*/  STS [R9+0x210], R24 ;  /* 0x0002101809007388 */ /* 0x000be80000000800 */
[----:B0-----:R-:W5:Y:S04]  /*0410*/  LDG.E R23, desc[UR6][R6.64+0x28] ;  /* 0x0000280606177981 */ /* 0x001f68000c1e1900 */
[----:B-1----:R-:W5:Y:S04]  /*0420*/  LDG.E R10, desc[UR6][R6.64+0x2c] ;  /* 0x00002c06060a7981 */ /* 0x002f68000c1e1900 */
[----:B--2---:R-:W2:Y:S04]  /*0430*/  LDG.E R18, desc[UR6][R6.64+0x30] ;  /* 0x0000300606127981 */ /* 0x004ea8000c1e1900 */
[----:B---3--:R-:W3:Y:S04]  /*0440*/  LDG.E R20, desc[UR6][R6.64+0x34] ;  /* 0x0000340606147981 */ /* 0x008ee8000c1e1900 */
[----:B----4-:R-:W4:Y:S04]  /*0450*/  LDG.E R22, desc[UR6][R6.64+0x38] ;  /* 0x0000380606167981 */ /* 0x010f28000c1e1900 */
[----:B-----5:R-:W5:Y:S04]  /*0460*/  LDG.E R24, desc[UR6][R6.64+0x3c] ;  /* 0x00003c0606187981 */ /* 0x020f68000c1e1900 */
[----:B------:R0:W-:Y:S04]  /*0470*/  STS [R9+0x214], R26 ;  /* 0x0002141a09007388 */ /* 0x0001e80000000800 */
[----:B------:R1:W-:Y:S04]  /*0480*/  STS [R9+0x218], R28 ;  /* 0x0002181c09007388 */ /* 0x0003e80000000800 */
[----:B------:R1:W-:Y:S04]  /*0490*/  STS [R9+0x21c], R11 ;  /* 0x00021c0b09007388 */ /* 0x0003e80000000800 */
[----:B------:R1:W-:Y:S04]  /*04a0*/  STS [R9+0x220], R19 ;  /* 0x0002201309007388 */ /* 0x0003e80000000800 */
[----:B------:R1:W-:Y:S04]  /*04b0*/  STS [R9+0x224], R21 ;  /* 0x0002241509007388 */ /* 0x0003e80000000800 */
[----:B0-----:R-:W5:Y:S04]  /*04c0*/  LDG.E R26, desc[UR6][R6.64+0x40] ;  /* 0x00004006061a7981 */ /* 0x001f68000c1e1900 */
[----:B-1----:R-:W5:Y:S04]  /*04d0*/  LDG.E R28, desc[UR6][R6.64+0x44] ;  /* 0x00004406061c7981 */ /* 0x002f68000c1e1900 */
[----:B------:R-:W5:Y:S04]  /*04e0*/  LDG.E R11, desc[UR6][R6.64+0x48] ;  /* 0x00004806060b7981 */ /* 0x000f68000c1e1900 */
[----:B------:R-:W5:Y:S04]  /*04f0*/  LDG.E R19, desc[UR6][R6.64+0x4c] ;  /* 0x00004c0606137981 */ /* 0x000f68000c1e1900 */
[----:B------:R-:W5:Y:S04]  /*0500*/  LDG.E R21, desc[UR6][R6.64+0x50] ;  /* 0x0000500606157981 */ /* 0x000f68000c1e1900 */
[----:B------:R0:W-:Y:S04]  /*0510*/  STS [R9+0x228], R23 ;  /* 0x0002281709007388 */ /* 0x0001e80000000800 */
[----:B------:R1:W-:Y:S04]  /*0520*/  STS [R9+0x22c], R10 ;  /* 0x00022c0a09007388 */ /* 0x0003e80000000800 */
[----:B--2---:R2:W-:Y:S04]  /*0530*/  STS [R9+0x230], R18 ;  /* 0x0002301209007388 */ /* 0x0045e80000000800 */
[----:B---3--:R3:W-:Y:S04]  /*0540*/  STS [R9+0x234], R20 ;  /* 0x0002341409007388 */ /* 0x0087e80000000800 */
[----:B----4-:R4:W-:Y:S04]  /*0550*/  STS [R9+0x238], R22 ;  /* 0x0002381609007388 */ /* 0x0109e80000000800 */
[----:B-----5:R5:W-:Y:S04]  /*0560*/  STS [R9+0x23c], R24 ;  /* 0x00023c1809007388 */ /* 0x020be80000000800 */
        /* <DEDUP_REMOVED lines=203> */
[----:B-----5:R-:W5:Y:S01]  /*1220*/  LDG.E R24, desc[UR6][R6.64+0x1f4] ;  /* 0x0001f40606187981 */ /* 0x020f62000c1e1900 */
[----:B------:R-:W-:-:S03]  /*1230*/  UIADD3 UR4, UPT, UPT, UR4, 0x80, URZ ;  /* 0x0000008004047890 */ /* 0x000fc6000fffe0ff */
[----:B------:R1:W-:Y:S04]  /*1240*/  STS [R9+0x3cc], R26 ;  /* 0x0003cc1a09007388 */ /* 0x0003e80000000800 */
[----:B------:R1:W-:Y:S04]  /*1250*/  STS [R9+0x3d0], R28 ;  /* 0x0003d01c09007388 */ /* 0x0003e80000000800 */
[----:B------:R1:W-:Y:S04]  /*1260*/  STS [R9+0x3d4], R11 ;  /* 0x0003d40b09007388 */ /* 0x0003e80000000800 */
[----:B------:R1:W-:Y:S04]  /*1270*/  STS [R9+0x3d8], R19 ;  /* 0x0003d81309007388 */ /* 0x0003e80000000800 */
[----:B------:R1:W-:Y:S04]  /*1280*/  STS [R9+0x3dc], R21 ;  /* 0x0003dc1509007388 */ /* 0x0003e80000000800 */
[----:B------:R1:W-:Y:S01]  /*1290*/  STS [R9+0x3f8], R25 ;  /* 0x0003f81909007388 */ /* 0x0003e20000000800 */
[----:B------:R-:W-:-:S03]  /*12a0*/  ISETP.NE.AND P2, PT, R8, UR4, PT ;  /* 0x0000000408007c0c */ /* 0x000fc6000bf45270 */
[----:B------:R1:W-:Y:S04]  /*12b0*/  STS [R9+0x3e0], R23 ;  /* 0x0003e01709007388 */ /* 0x0003e80000000800 */
[----:B------:R1:W-:Y:S04]  /*12c0*/  STS [R9+0x3e4], R10 ;  /* 0x0003e40a09007388 */ /* 0x0003e80000000800 */
[----:B--2---:R1:W-:Y:S04]  /*12d0*/  STS [R9+0x3e8], R18 ;  /* 0x0003e81209007388 */ /* 0x0043e80000000800 */
[----:B---3--:R1:W-:Y:S04]  /*12e0*/  STS [R9+0x3ec], R20 ;  /* 0x0003ec1409007388 */ /* 0x0083e80000000800 */
[----:B----4-:R1:W-:Y:S04]  /*12f0*/  STS [R9+0x3f0], R22 ;  /* 0x0003f01609007388 */ /* 0x0103e80000000800 */
[----:B-----5:R1:W-:Y:S01]  /*1300*/  STS [R9+0x3f4], R24 ;  /* 0x0003f41809007388 */ /* 0x0203e20000000800 */
[----:B------:R-:W-:Y:S05]  /*1310*/  @P2 BRA `(.L_x_1) ;  /* 0xffffffec00e02947 */ /* 0x000fea000383ffff */
.L_x_0:
[----:B------:R-:W-:Y:S05]  /*1320*/  @!P1 BRA `(.L_x_2) ;  /* 0x0000000000449947 */ /* 0x000fea0003800000 */
[----:B0-----:R-:W0:Y:S01]  /*1330*/  LDC.64 R6, c[0x0][0x3a8] ;  /* 0x0000ea00ff067b82 */ /* 0x001e220000000a00 */
[----:B-1----:R-:W-:Y:S01]  /*1340*/  IMAD R9, R3, R12, R8 ;  /* 0x0000000c03097224 */ /* 0x002fe200078e0208 */
[----:B------:R-:W-:-:S04]  /*1350*/  IADD3 R8, PT, PT, R5, R8, RZ ;  /* 0x0000000805087210 */ /* 0x000fc80007ffe0ff */
[----:B------:R-:W-:-:S04]  /*1360*/  LEA R8, R8, UR5, 0x2 ;  /* 0x0000000508087c11 */ /* 0x000fc8000f8e10ff */
[----:B------:R-:W-:Y:S01]  /*1370*/  IADD3 R8, PT, PT, R8, 0x200, RZ ;  /* 0x0000020008087810 */ /* 0x000fe20007ffe0ff */
[----:B0-----:R-:W-:Y:S01]  /*1380*/  IMAD.WIDE.U32 R6, R9, 0x4, R6 ;  /* 0x0000000409067825 */ /* 0x001fe200078e0006 */
[----:B------:R-:W-:-:S04]  /*1390*/  IADD3 R9, PT, PT, -R2, RZ, RZ ;  /* 0x000000ff02097210 */ /* 0x000fc80007ffe1ff */
[----:B------:R-:W-:-:S07]  /*13a0*/  MOV R11, R7 ;  /* 0x00000007000b7202 */ /* 0x000fce0000000f00 */
.L_x_3:
[----:B------:R-:W-:-:S06]  /*13b0*/  MOV R7, R11 ;  /* 0x0000000b00077202 */ /* 0x000fcc0000000f00 */
[----:B------:R0:W2:Y:S01]  /*13c0*/  LDG.E R7, desc[UR6][R6.64] ;  /* 0x0000000606077981 */ /* 0x0000a2000c1e1900 */
[----:B------:R-:W-:-:S04]  /*13d0*/  IADD3 R9, PT, PT, R9, 0x1, RZ ;  /* 0x0000000109097810 */ /* 0x000fc80007ffe0ff */
[----:B------:R-:W-:Y:S02]  /*13e0*/  ISETP.NE.AND P2, PT, R9, RZ, PT ;  /* 0x000000ff0900720c */ /* 0x000fe40003f45270 */
[----:B0-----:R-:W-:-:S04]  /*13f0*/  IADD3 R6, P3, PT, R6, 0x4, RZ ;  /* 0x0000000406067810 */ /* 0x001fc80007f7e0ff */
[----:B------:R-:W-:Y:S01]  /*1400*/  IADD3.X R11, PT, PT, RZ, R11, RZ, P3, !PT ;  /* 0x0000000bff0b7210 */ /* 0x000fe20001ffe4ff */
[----:B--2---:R0:W-:Y:S02]  /*1410*/  STS [R8], R7 ;  /* 0x0000000708007388 */ /* 0x0041e40000000800 */
[----:B0-----:R-:W-:-:S04]  /*1420*/  IADD3 R8, PT, PT, R8, 0x4, RZ ;  /* 0x0000000408087810 */ /* 0x001fc80007ffe0ff */
[----:B------:R-:W-:Y:S05]  /*1430*/  @P2 BRA `(.L_x_3) ;  /* 0xfffffffc00dc2947 */ /* 0x000fea000383ffff */
.L_x_2:
[----:B------:R-:W-:Y:S01]  /*1440*/  BAR.SYNC.DEFER_BLOCKING 0x0 ;  /* 0x0000000000007b1d */ /* 0x000fe20000010000 */
[----:B01----:R-:W-:Y:S01]  /*1450*/  HFMA2 R11, -RZ, RZ, 0.96630859375, -0.0022525787353515625 ;  /* 0x3bbb989dff0b7431 */ /* 0x003fe200000001ff */
[----:B------:R-:W-:Y:S01]  /*1460*/  MOV R18, 0x437c0000 ;  /* 0x437c000000127802 */ /* 0x000fe20000000f00 */
[----:B------:R-:W-:-:S03]  /*1470*/  HFMA2 R21, -RZ, RZ, 0, 0 ;  /* 0x00000000ff157431 */ /* 0x000fc600000001ff */
[----:B------:R-:W-:Y:S04]  /*1480*/  LDS R7, [R4] ;  /* 0x0000000004077984 */ /* 0x000fe80000000800 */
[----:B------:R-:W0:Y:S02]  /*1490*/  LDS R8, [R4+0x80] ;  /* 0x0000800004087984 */ /* 0x000e240000000800 */
[----:B0-----:R-:W-:-:S04]  /*14a0*/  FSETP.GT.AND P2, PT, R7, R8, PT ;  /* 0x000000080700720b */ /* 0x001fc80003f44000 */
[----:B------:R-:W-:-:S05]  /*14b0*/  FSEL R6, R7, R8, P2 ;  /* 0x0000000807067208 */ /* 0x000fca0001000000 */
[--C-:B------:R-:W-:Y:S01]  /*14c0*/  FADD R7, R7, -R6.reuse ;  /* 0x8000000607077221 */ /* 0x100fe20000000000 */
[----:B------:R-:W-:-:S03]  /*14d0*/  FADD R10, R8, -R6 ;  /* 0x80000006080a7221 */ /* 0x000fc60000000000 */
[-C--:B------:R-:W-:Y:S01]  /*14e0*/  FFMA.SAT R9, R7, R11.reuse, 0.5 ;  /* 0x3f00000007097423 */ /* 0x080fe2000000200b */
[----:B------:R-:W-:-:S03]  /*14f0*/  FFMA.SAT R11, R10, R11, 0.5 ;  /* 0x3f0000000a0b7423 */ /* 0x000fc6000000200b */
[-C--:B------:R-:W-:Y:S01]  /*1500*/  FFMA.RM R9, R9, R18.reuse, 12582913 ;  /* 0x4b40000109097423 */ /* 0x080fe20000004012 */
[----:B------:R-:W-:-:S03]  /*1510*/  FFMA.RM R18, R11, R18, 12582913 ;  /* 0x4b4000010b127423 */ /* 0x000fc60000004012 */
[----:B------:R-:W-:Y:S01]  /*1520*/  FADD R8, R9, -12583039 ;  /* 0xcb40007f09087421 */ /* 0x000fe20000000000 */
[C---:B------:R-:W-:Y:S01]  /*1530*/  FADD R19, R18.reuse, -12583039 ;  /* 0xcb40007f12137421 */ /* 0x040fe20000000000 */
[----:B------:R-:W-:Y:S02]  /*1540*/  SHF.L.U32 R18, R18, 0x17, RZ ;  /* 0x0000001712127819 */ /* 0x000fe400000006ff */
[----:B------:R-:W-:Y:S01]  /*1550*/  FFMA R8, R7, 1.4426950216293334961, -R8 ;  /* 0x3fb8aa3b07087823 */ /* 0x000fe20000000808 */
[----:B------:R-:W-:-:S03]  /*1560*/  FFMA R19, R10, 1.4426950216293334961, -R19 ;  /* 0x3fb8aa3b0a137823 */ /* 0x000fc60000000813 */
[----:B------:R-:W-:Y:S01]  /*1570*/  FFMA R11, R7, 1.925963033500011079e-08, R8 ;  /* 0x32a57060070b7823 */ /* 0x000fe20000000008 */
[----:B------:R-:W-:Y:S01]  /*1580*/  FFMA R19, R10, 1.925963033500011079e-08, R19 ;  /* 0x32a570600a137823 */ /* 0x000fe20000000013 */
[----:B------:R-:W-:Y:S02]  /*1590*/  SHF.L.U32 R7, R9, 0x17, RZ ;  /* 0x0000001709077819 */ /* 0x000fe400000006ff */
[----:B------:R-:W0:Y:S01]  /*15a0*/  MUFU.EX2 R8, R11 ;  /* 0x0000000b00087308 */ /* 0x000e220000000800 */
[----:B------:R-:W-:-:S07]  /*15b0*/  MOV R10, RZ ;  /* 0x000000ff000a7202 */ /* 0x000fce0000000f00 */
[----:B------:R-:W1:Y:S01]  /*15c0*/  MUFU.EX2 R19, R19 ;  /* 0x0000001300137308 */ /* 0x000e620000000800 */
[----:B0-----:R-:W-:Y:S01]  /*15d0*/  FMUL R7, R7, R8 ;  /* 0x0000000807077220 */ /* 0x001fe20000400000 */
[----:B-1----:R-:W-:Y:S01]  /*15e0*/  FMUL R8, R18, R19 ;  /* 0x0000001312087220 */ /* 0x002fe20000400000 */
[----:B------:R-:W-:Y:S06]  /*15f0*/  @!P0 BRA `(.L_x_4) ;  /* 0x0000002000308947 */ /* 0x000fec0003800000 */
[----:B------:R-:W-:Y:S02]  /*1600*/  LEA R11, R5, UR5, 0x2 ;  /* 0x00000005050b7c11 */ /* 0x000fe4000f8e10ff */
[----:B------:R-:W-:Y:S02]  /*1610*/  LOP3.LUT R10, R12, 0x7fffff80, RZ, 0xc0, !PT ;  /* 0x7fffff800c0a7812 */ /* 0x000fe400078ec0ff */
[----:B------:R-:W-:Y:S02]  /*1620*/  MOV R21, RZ ;  /* 0x000000ff00157202 */ /* 0x000fe40000000f00 */
[----:B------:R-:W-:Y:S02]  /*1630*/  MOV R12, R0 ;  /* 0x00000000000c7202 */ /* 0x000fe40000000f00 */
[----:B------:R-:W-:Y:S02]  /*1640*/  IADD3 R11, PT, PT, R11, 0x3fc, RZ ;  /* 0x000003fc0b0b7810 */ /* 0x000fe40007ffe0ff */
[----:B------:R-:W-:-:S07]  /*1650*/  IADD3 R24, PT, PT, -R10, RZ, RZ ;  /* 0x000000ff0a187210 */ /* 0x000fce0007ffe1ff */
.L_x_5:
[----:B------:R-:W0:Y:S01]  /*1660*/  LDC.64 R22, c[0x0][0x3b0] ;  /* 0x0000ec00ff167b82 */ /* 0x000e220000000a00 */
[----:B------:R-:W1:Y:S01]  /*1670*/  LDS R20, [R11+-0x1fc] ;  /* 0xfffe04000b147984 */ /* 0x000e620000000800 */
[----:B0-----:R-:W-:-:S05]  /*1680*/  IMAD.WIDE R22, R12, 0x4, R22 ;  /* 0x000000040c167825 */ /* 0x001fca00078e0216 */
[----:B------:R-:W1:Y:S01]  /*1690*/  LDG.E R18, desc[UR6][R22.64] ;  /* 0x0000000616127981 */ /* 0x000e62000c1e1900 */
[----:B------:R-:W-:-:S05]  /*16a0*/  IMAD.WIDE R26, R13, 0x4, R22 ;  /* 0x000000040d1a7825 */ /* 0x000fca00078e0216 */
[----:B------:R0:W2:Y:S02]  /*16b0*/  LDG.E R23, desc[UR6][R26.64] ;  /* 0x000000061a177981 */ /* 0x0000a4000c1e1900 */
[----:B0-----:R-:W-:-:S05]  /*16c0*/  IMAD.WIDE R26, R13, 0x4, R26 ;  /* 0x000000040d1a7825 */ /* 0x001fca00078e021a */
[----:B------:R-:W3:Y:S01]  /*16d0*/  LDG.E R22, desc[UR6][R26.64] ;  /* 0x000000061a167981 */ /* 0x000ee2000c1e1900 */
[----:B------:R-:W-:-:S05]  /*16e0*/  IMAD.WIDE R28, R13, 0x4, R26 ;  /* 0x000000040d1c7825 */ /* 0x000fca00078e021a */
[----:B------:R0:W4:Y:S02]  /*16f0*/  LDG.E R19, desc[UR6][R28.64] ;  /* 0x000000061c137981 */ /* 0x000124000c1e1900 */
[----:B0-----:R-:W-:-:S05]  /*1700*/  IMAD.WIDE R28, R13, 0x4, R28 ;  /* 0x000000040d1c7825 */ /* 0x001fca00078e021c */
[----:B------:R0:W5:Y:S01]  /*1710*/  LDG.E R9, desc[UR6][R28.64] ;  /* 0x000000061c097981 */ /* 0x000162000c1e1900 */
[----:B------:R-:W-:-:S03]  /*1720*/  IMAD.WIDE R26, R13, 0x4, R28 ;  /* 0x000000040d1a7825 */ /* 0x000fc600078e021c */
[----:B0-----:R-:W2:Y:S01]  /*1730*/  LDS R28, [R11+-0x1f8] ;  /* 0xfffe08000b1c7984 */ /* 0x001ea20000000800 */
[----:B-1----:R-:W-:-:S03]  /*1740*/  FFMA R25, R20, R18, R21 ;  /* 0x0000001214197223 */ /* 0x002fc60000000015 */
[----:B------:R0:W5:Y:S01]  /*1750*/  LDG.E R18, desc[UR6][R26.64] ;  /* 0x000000061a127981 */ /* 0x000162000c1e1900 */
[----:B------:R-:W-:-:S04]  /*1760*/  IMAD.WIDE R20, R13, 0x4, R26 ;  /* 0x000000040d147825 */ /* 0x000fc800078e021a */
[----:B--2---:R-:W-:Y:S02]  /*1770*/  FFMA R25, R28, R23, R25 ;  /* 0x000000171c197223 */ /* 0x004fe40000000019 */
[----:B------:R1:W2:Y:S04]  /*1780*/  LDG.E R23, desc[UR6][R20.64] ;  /* 0x0000000614177981 */ /* 0x0002a8000c1e1900 */
[----:B0-----:R-:W3:Y:S01]  /*1790*/  LDS R26, [R11+-0x1f4] ;  /* 0xfffe0c000b1a7984 */ /* 0x001ee20000000800 */
[----:B-1----:R-:W-:-:S04]  /*17a0*/  IMAD.WIDE R20, R13, 0x4, R20 ;  /* 0x000000040d147825 */ /* 0x002fc800078e0214 */
[----:B---3--:R-:W-:Y:S02]  /*17b0*/  FFMA R25, R26, R22, R25 ;  /* 0x000000161a197223 */ /* 0x008fe40000000019 */
[----:B------:R0:W3:Y:S01]  /*17c0*/  LDG.E R22, desc[UR6][R20.64] ;  /* 0x0000000614167981 */ /* 0x0000e2000c1e1900 */
[----:B------:R-:W-:-:S03]  /*17d0*/  IMAD.WIDE R28, R13, 0x4, R20 ;  /* 0x000000040d1c7825 */ /* 0x000fc600078e0214 */
[----:B------:R-:W4:Y:S04]  /*17e0*/  LDS R26, [R11+-0x1f0] ;  /* 0xfffe10000b1a7984 */ /* 0x000f280000000800 */
[----:B0-----:R-:W5:Y:S01]  /*17f0*/  LDS R20, [R11+-0x1ec] ;  /* 0xfffe14000b147984 */ /* 0x001f620000000800 */
[----:B----4-:R-:W-:-:S03]  /*1800*/  FFMA R25, R26, R19, R25 ;  /* 0x000000131a197223 */ /* 0x010fc60000000019 */
[----:B------:R0:W4:Y:S01]  /*1810*/  LDG.E R19, desc[UR6][R28.64] ;  /* 0x000000061c137981 */ /* 0x000122000c1e1900 */
[----:B------:R-:W-:-:S04]  /*1820*/  IMAD.WIDE R26, R13, 0x4, R28 ;  /* 0x000000040d1a7825 */ /* 0x000fc800078e021c */
[----:B-----5:R-:W-:Y:S02]  /*1830*/  FFMA R25, R20, R9, R25 ;  /* 0x0000000914197223 */ /* 0x020fe40000000019 */
[----:B------:R1:W5:Y:S04]  /*1840*/  LDG.E R9, desc[UR6][R26.64] ;  /* 0x000000061a097981 */ /* 0x000368000c1e1900 */
[----:B------:R-:W2:Y:S04]  /*1850*/  LDS R20, [R11+-0x1e8] ;  /* 0xfffe18000b147984 */ /* 0x000ea80000000800 */
[----:B0-----:R-:W0:Y:S01]  /*1860*/  LDS R28, [R11+-0x1e4] ;  /* 0xfffe1c000b1c7984 */ /* 0x001e220000000800 */
[----:B-1----:R-:W-:-:S04]  /*1870*/  IMAD.WIDE R26, R13, 0x4, R26 ;  /* 0x000000040d1a7825 */ /* 0x002fc800078e021a */
[----:B--2---:R-:W-:Y:S02]  /*1880*/  FFMA R25, R20, R18, R25 ;  /* 0x0000001214197223 */ /* 0x004fe40000000019 */
[----:B------:R1:W2:Y:S01]  /*1890*/  LDG.E R18, desc[UR6][R26.64] ;  /* 0x000000061a127981 */ /* 0x0002a2000c1e1900 */
[----:B------:R-:W-:-:S04]  /*18a0*/  IMAD.WIDE R20, R13, 0x4, R26 ;  /* 0x000000040d147825 */ /* 0x000fc800078e021a */
[----:B0-----:R-:W-:Y:S02]  /*18b0*/  FFMA R25, R28, R23, R25 ;  /* 0x000000171c197223 */ /* 0x001fe40000000019 */
[----:B------:R0:W2:Y:S01]  /*18c0*/  LDG.E R23, desc[UR6][R20.64] ;  /* 0x0000000614177981 */ /* 0x0000a2000c1e1900 */
[----:B------:R-:W-:-:S03]  /*18d0*/  IMAD.WIDE R28, R13, 0x4, R20 ;  /* 0x000000040d1c7825 */ /* 0x000fc600078e0214 */
[----:B-1----:R-:W3:Y:S04]  /*18e0*/  LDS R26, [R11+-0x1e0] ;  /* 0xfffe20000b1a7984 */ /* 0x002ee80000000800 */
[----:B0-----:R-:W4:Y:S01]  /*18f0*/  LDS R20, [R11+-0x1dc] ;  /* 0xfffe24000b147984 */ /* 0x001f220000000800 */
[----:B---3--:R-:W-:-:S03]  /*1900*/  FFMA R25, R26, R22, R25 ;  /* 0x000000161a197223 */ /* 0x008fc60000000019 */
[----:B------:R0:W3:Y:S02]  /*1910*/  LDG.E R22, desc[UR6][R28.64] ;  /* 0x000000061c167981 */ /* 0x0000e4000c1e1900 */
[----:B0-----:R-:W-:-:S04]  /*1920*/  IMAD.WIDE R28, R13, 0x4, R28 ;  /* 0x000000040d1c7825 */ /* 0x001fc800078e021c */
[----:B----4-:R-:W-:Y:S02]  /*1930*/  FFMA R25, R20, R19, R25 ;  /* 0x0000001314197223 */ /* 0x010fe40000000019 */
[----:B------:R0:W4:Y:S01]  /*1940*/  LDG.E R19, desc[UR6][R28.64] ;  /* 0x000000061c137981 */ /* 0x000122000c1e1900 */
[----:B------:R-:W-:-:S03]  /*1950*/  IMAD.WIDE R26, R13, 0x4, R28 ;  /* 0x000000040d1a7825 */ /* 0x000fc600078e021c */
[----:B------:R-:W5:Y:S04]  /*1960*/  LDS R20, [R11+-0x1d8] ;  /* 0xfffe28000b147984 */ /* 0x000f680000000800 */
[----:B0-----:R-:W2:Y:S01]  /*1970*/  LDS R28, [R11+-0x1d4] ;  /* 0xfffe2c000b1c7984 */ /* 0x001ea20000000800 */
[----:B-----5:R-:W-:-:S03]  /*1980*/  FFMA R25, R20, R9, R25 ;  /* 0x0000000914197223 */ /* 0x020fc60000000019 */
[----:B------:R0:W5:Y:S01]  /*1990*/  LDG.E R9, desc[UR6][R26.64] ;  /* 0x000000061a097981 */ /* 0x000162000c1e1900 */
[----:B------:R-:W-:-:S03]  /*19a0*/  IMAD.WIDE R20, R13, 0x4, R26 ;  /* 0x000000040d147825 */ /* 0x000fc600078e021a */
[----:B0-----:R-:W0:Y:S01]  /*19b0*/  LDS R26, [R11+-0x1d0] ;  /* 0xfffe30000b1a7984 */ /* 0x001e220000000800 */
[----:B--2---:R-:W-:-:S03]  /*19c0*/  FFMA R25, R28, R18, R25 ;  /* 0x000000121c197223 */ /* 0x004fc60000000019 */
[----:B------:R1:W2:Y:S01]  /*19d0*/  LDG.E R18, desc[UR6][R20.64] ;  /* 0x0000000614127981 */ /* 0x0002a2000c1e1900 */
[----:B0-----:R-:W-:Y:S01]  /*19e0*/  FFMA R25, R26, R23, R25 ;  /* 0x000000171a197223 */ /* 0x001fe20000000019 */
[C---:B-1----:R-:W-:Y:S02]  /*19f0*/  IMAD.WIDE R20, R13.reuse, 0x4, R20 ;  /* 0x000000040d147825 */ /* 0x042fe400078e0214 */
[----:B------:R-:W3:Y:S04]  /*1a00*/  LDS R26, [R11+-0x1cc] ;  /* 0xfffe34000b1a7984 */ /* 0x000ee80000000800 */
[----:B------:R0:W2:Y:S01]  /*1a10*/  LDG.E R23, desc[UR6][R20.64] ;  /* 0x0000000614177981 */ /* 0x0000a2000c1e1900 */
[----:B------:R-:W-:-:S03]  /*1a20*/  IMAD.WIDE R28, R13, 0x4, R20 ;  /* 0x000000040d1c7825 */ /* 0x000fc600078e0214 */
[----:B0-----:R-:W4:Y:S01]  /*1a30*/  LDS R20, [R11+-0x1c8] ;  /* 0xfffe38000b147984 */ /* 0x001f220000000800 */
[----:B---3--:R-:W-:-:S03]  /*1a40*/  FFMA R25, R26, R22, R25 ;  /* 0x000000161a197223 */ /* 0x008fc60000000019 */
[----:B------:R0:W3:Y:S01]  /*1a50*/  LDG.E R22, desc[UR6][R28.64] ;  /* 0x000000061c167981 */ /* 0x0000e2000c1e1900 */
[----:B------:R-:W-:-:S03]  /*1a60*/  IMAD.WIDE R26, R13, 0x4, R28 ;  /* 0x000000040d1a7825 */ /* 0x000fc600078e021c */
[----:B0-----:R-:W-:Y:S01]  /*1a70*/  LDS R28, [R11+-0x1c0] ;  /* 0xfffe40000b1c7984 */ /* 0x001fe20000000800 */
[----:B----4-:R-:W-:-:S03]  /*1a80*/  FFMA R25, R20, R19, R25 ;  /* 0x0000001314197223 */ /* 0x010fc60000000019 */
[----:B------:R0:W4:Y:S04]  /*1a90*/  LDG.E R19, desc[UR6][R26.64] ;  /* 0x000000061a137981 */ /* 0x000128000c1e1900 */
[----:B------:R-:W5:Y:S01]  /*1aa0*/  LDS R20, [R11+-0x1c4] ;  /* 0xfffe3c000b147984 */ /* 0x000f620000000800 */
[----:B0-----:R-:W-:-:S04]  /*1ab0*/  IMAD.WIDE R26, R13, 0x4, R26 ;  /* 0x000000040d1a7825 */ /* 0x001fc800078e021a */
[----:B-----5:R-:W-:Y:S02]  /*1ac0*/  FFMA R25, R20, R9, R25 ;  /* 0x0000000914197223 */ /* 0x020fe40000000019 */
[----:B------:R0:W5:Y:S01]  /*1ad0*/  LDG.E R9, desc[UR6][R26.64] ;  /* 0x000000061a097981 */ /* 0x000162000c1e1900 */
[----:B------:R-:W-:-:S03]  /*1ae0*/  IMAD.WIDE R20, R13, 0x4, R26 ;  /* 0x000000040d147825 */ /* 0x000fc600078e021a */
[----:B0-----:R-:W0:Y:S01]  /*1af0*/  LDS R26, [R11+-0x1bc] ;  /* 0xfffe44000b1a7984 */ /* 0x001e220000000800 */
[----:B--2---:R-:W-:-:S03]  /*1b00*/  FFMA R25, R28, R18, R25 ;  /* 0x000000121c197223 */ /* 0x004fc60000000019 */
[----:B------:R1:W2:Y:S01]  /*1b10*/  LDG.E R18, desc[UR6][R20.64] ;  /* 0x0000000614127981 */ /* 0x0002a2000c1e1900 */
[----:B------:R-:W-:-:S05]  /*1b20*/  IMAD.WIDE R28, R13, 0x4, R20 ;  /* 0x000000040d1c7825 */ /* 0x000fca00078e0214 */
[----:B------:R1:W2:Y:S01]  /*1b30*/  LDG.E R20, desc[UR6][R28.64] ;  /* 0x000000061c147981 */ /* 0x0002a2000c1e1900 */
[----:B0-----:R-:W-:-:S03]  /*1b40*/  FFMA R23, R26, R23, R25 ;  /* 0x000000171a177223 */ /* 0x001fc60000000019 */
[----:B-1----:R-:W-:Y:S04]  /*1b50*/  LDS R21, [R11+-0x1b0] ;  /* 0xfffe50000b157984 */ /* 0x002fe80000000800 */
[----:B------:R-:W3:Y:S01]  /*1b60*/  LDS R25, [R11+-0x1b8] ;  /* 0xfffe48000b197984 */ /* 0x000ee20000000800 */
[----:B------:R-:W-:-:S04]  /*1b70*/  IMAD.WIDE R28, R13, 0x4, R28 ;  /* 0x000000040d1c7825 */ /* 0x000fc800078e021c */
[----:B---3--:R-:W-:Y:S02]  /*1b80*/  FFMA R23, R25, R22, R23 ;  /* 0x0000001619177223 */ /* 0x008fe40000000017 */
[----:B------:R-:W3:Y:S04]  /*1b90*/  LDG.E R22, desc[UR6][R28.64] ;  /* 0x000000061c167981 */ /* 0x000ee8000c1e1900 */
[----:B------:R-:W4:Y:S01]  /*1ba0*/  LDS R25, [R11+-0x1b4] ;  /* 0xfffe4c000b197984 */ /* 0x000f220000000800 */
[----:B------:R-:W-:-:S04]  /*1bb0*/  IMAD.WIDE R26, R13, 0x4, R28 ;  /* 0x000000040d1a7825 */ /* 0x000fc800078e021c */
[----:B----4-:R-:W-:Y:S02]  /*1bc0*/  FFMA R23, R25, R19, R23 ;  /* 0x0000001319177223 */ /* 0x010fe40000000017 */
[----:B------:R0:W4:Y:S02]  /*1bd0*/  LDG.E R19, desc[UR6][R26.64] ;  /* 0x000000061a137981 */ /* 0x000124000c1e1900 */
[----:B0-----:R-:W-:-:S04]  /*1be0*/  IMAD.WIDE R26, R13, 0x4, R26 ;  /* 0x000000040d1a7825 */ /* 0x001fc800078e021a */
[----:B-----5:R-:W-:Y:S02]  /*1bf0*/  FFMA R21, R21, R9, R23 ;  /* 0x0000000915157223 */ /* 0x020fe40000000017 */
[----:B------:R0:W5:Y:S04]  /*1c00*/  LDG.E R9, desc[UR6][R26.64] ;  /* 0x000000061a097981 */ /* 0x000168000c1e1900 */
[----:B------:R-:W2:Y:S01]  /*1c10*/  LDS R23, [R11+-0x1ac] ;  /* 0xfffe54000b177984 */ /* 0x000ea20000000800 */
[----:B------:R-:W-:-:S03]  /*1c20*/  IMAD.WIDE R28, R13, 0x4, R26 ;  /* 0x000000040d1c7825 */ /* 0x000fc600078e021a */
[----:B0-----:R-:W-:Y:S01]  /*1c30*/  LDS R26, [R11+-0x1a4] ;  /* 0xfffe5c000b1a7984 */ /* 0x001fe20000000800 */
[----:B--2---:R-:W-:-:S03]  /*1c40*/  FFMA R21, R23, R18, R21 ;  /* 0x0000001217157223 */ /* 0x004fc60000000015 */
[----:B------:R0:W2:Y:S04]  /*1c50*/  LDG.E R18, desc[UR6][R28.64] ;  /* 0x000000061c127981 */ /* 0x0000a8000c1e1900 */
[----:B------:R-:W1:Y:S01]  /*1c60*/  LDS R23, [R11+-0x1a8] ;  /* 0xfffe58000b177984 */ /* 0x000e620000000800 */
[----:B0-----:R-:W-:-:S04]  /*1c70*/  IMAD.WIDE R28, R13, 0x4, R28 ;  /* 0x000000040d1c7825 */ /* 0x001fc800078e021c */
[----:B-1----:R-:W-:Y:S02]  /*1c80*/  FFMA R25, R23, R20, R21 ;  /* 0x0000001417197223 */ /* 0x002fe40000000015 */
[----:B------:R0:W2:Y:S01]  /*1c90*/  LDG.E R23, desc[UR6][R28.64] ;  /* 0x000000061c177981 */ /* 0x0000a2000c1e1900 */
[----:B------:R-:W-:-:S03]  /*1ca0*/  IMAD.WIDE R20, R13, 0x4, R28 ;  /* 0x000000040d147825 */ /* 0x000fc600078e021c */
[----:B0-----:R-:W4:Y:S01]  /*1cb0*/  LDS R28, [R11+-0x1a0] ;  /* 0xfffe60000b1c7984 */ /* 0x001f220000000800 */
[----:B---3--:R-:W-:-:S03]  /*1cc0*/  FFMA R25, R26, R22, R25 ;  /* 0x000000161a197223 */ /* 0x008fc60000000019 */
[----:B------:R0:W3:Y:S01]  /*1cd0*/  LDG.E R22, desc[UR6][R20.64] ;  /* 0x0000000614167981 */ /* 0x0000e2000c1e1900 */
[----:B------:R-:W-:-:S03]  /*1ce0*/  IMAD.WIDE R26, R13, 0x4, R20 ;  /* 0x000000040d1a7825 */ /* 0x000fc600078e0214 */
[----:B0-----:R-:W5:Y:S01]  /*1cf0*/  LDS R20, [R11+-0x19c] ;  /* 0xfffe64000b147984 */ /* 0x001f620000000800 */
[----:B----4-:R-:W-:-:S03]  /*1d00*/  FFMA R25, R28, R19, R25 ;  /* 0x000000131c197223 */ /* 0x010fc60000000019 */
[----:B------:R0:W4:Y:S02]  /*1d10*/  LDG.E R19, desc[UR6][R26.64] ;  /* 0x000000061a137981 */ /* 0x000124000c1e1900 */
[----:B0-----:R-:W-:-:S04]  /*1d20*/  IMAD.WIDE R26, R13, 0x4, R26 ;  /* 0x000000040d1a7825 */ /* 0x001fc800078e021a */
[----:B-----5:R-:W-:Y:S02]  /*1d30*/  FFMA R25, R20, R9, R25 ;  /* 0x0000000914197223 */ /* 0x020fe40000000019 */
[----:B------:R0:W5:Y:S04]  /*1d40*/  LDG.E R9, desc[UR6][R26.64] ;  /* 0x000000061a097981 */ /* 0x000168000c1e1900 */
[----:B------:R-:W2:Y:S01]  /*1d50*/  LDS R20, [R11+-0x198] ;  /* 0xfffe68000b147984 */ /* 0x000ea20000000800 */
[----:B------:R-:W-:-:S03]  /*1d60*/  IMAD.WIDE R28, R13, 0x4, R26 ;  /* 0x000000040d1c7825 */ /* 0x000fc600078e021a */
[----:B0-----:R-:W0:Y:S01]  /*1d70*/  LDS R26, [R11+-0x194] ;  /* 0xfffe6c000b1a7984 */ /* 0x001e220000000800 */
[----:B--2---:R-:W-:-:S03]  /*1d80*/  FFMA R25, R20, R18, R25 ;  /* 0x0000001214197223 */ /* 0x004fc60000000019 */
[----:B------:R1:W2:Y:S01]  /*1d90*/  LDG.E R18, desc[UR6][R28.64] ;  /* 0x000000061c127981 */ /* 0x0002a2000c1e1900 */
[----:B------:R-:W-:-:S03]  /*1da0*/  IMAD.WIDE R20, R13, 0x4, R28 ;  /* 0x000000040d147825 */ /* 0x000fc600078e021c */
[----:B-1----:R-:W-:Y:S01]  /*1db0*/  LDS R28, [R11+-0x18c] ;  /* 0xfffe74000b1c7984 */ /* 0x002fe20000000800 */
[----:B0-----:R-:W-:-:S03]  /*1dc0*/  FFMA R25, R26, R23, R25 ;  /* 0x000000171a197223 */ /* 0x001fc60000000019 */
[----:B------:R0:W2:Y:S04]  /*1dd0*/  LDG.E R23, desc[UR6][R20.64] ;  /* 0x0000000614177981 */ /* 0x0000a8000c1e1900 */
[----:B------:R-:W3:Y:S01]  /*1de0*/  LDS R26, [R11+-0x190] ;  /* 0xfffe70000b1a7984 */ /* 0x000ee20000000800 */
[----:B0-----:R-:W-:-:S04]  /*1df0*/  IMAD.WIDE R20, R13, 0x4, R20 ;  /* 0x000000040d147825 */ /* 0x001fc800078e0214 */
[----:B---3--:R-:W-:Y:S02]  /*1e00*/  FFMA R25, R26, R22, R25 ;  /* 0x000000161a197223 */ /* 0x008fe40000000019 */
[----:B------:R0:W3:Y:S01]  /*1e10*/  LDG.E R22, desc[UR6][R20.64] ;  /* 0x0000000614167981 */ /* 0x0000e2000c1e1900 */
[----:B------:R-:W-:-:S03]  /*1e20*/  IMAD.WIDE R26, R13, 0x4, R20 ;  /* 0x000000040d1a7825 */ /* 0x000fc600078e0214 */
[----:B0-----:R-:W5:Y:S01]  /*1e30*/  LDS R20, [R11+-0x188] ;  /* 0xfffe78000b147984 */ /* 0x001f620000000800 */
[----:B----4-:R-:W-:-:S03]  /*1e40*/  FFMA R25, R28, R19, R25 ;  /* 0x000000131c197223 */ /* 0x010fc60000000019 */
[----:B------:R0:W4:Y:S01]  /*1e50*/  LDG.E R19, desc[UR6][R26.64] ;  /* 0x000000061a137981 */ /* 0x000122000c1e1900 */
[----:B------:R-:W-:-:S03]  /*1e60*/  IMAD.WIDE R28, R13, 0x4, R26 ;  /* 0x000000040d1c7825 */ /* 0x000fc600078e021a */
[----:B0-----:R-:W-:Y:S01]  /*1e70*/  LDS R26, [R11+-0x180] ;  /* 0xfffe80000b1a7984 */ /* 0x001fe20000000800 */
[----:B-----5:R-:W-:-:S03]  /*1e80*/  FFMA R25, R20, R9, R25 ;  /* 0x0000000914197223 */ /* 0x020fc60000000019 */
[----:B------:R0:W5:Y:S04]  /*1e90*/  LDG.E R9, desc[UR6][R28.64] ;  /* 0x000000061c097981 */ /* 0x000168000c1e1900 */
[----:B------:R-:W2:Y:S01]  /*1ea0*/  LDS R20, [R11+-0x184] ;  /* 0xfffe7c000b147984 */ /* 0x000ea20000000800 */
[----:B0-----:R-:W-:-:S04]  /*1eb0*/  IMAD.WIDE R28, R13, 0x4, R28 ;  /* 0x000000040d1c7825 */ /* 0x001fc800078e021c */
[----:B--2---:R-:W-:Y:S02]  /*1ec0*/  FFMA R25, R20, R18, R25 ;  /* 0x0000001214197223 */ /* 0x004fe40000000019 */
[----:B------:R0:W2:Y:S01]  /*1ed0*/  LDG.E R18, desc[UR6][R28.64] ;  /* 0x000000061c127981 */ /* 0x0000a2000c1e1900 */
[----:B------:R-:W-:-:S03]  /*1ee0*/  IMAD.WIDE R20, R13, 0x4, R28 ;  /* 0x000000040d147825 */ /* 0x000fc600078e021c */
[----:B0-----:R-:W3:Y:S01]  /*1ef0*/  LDS R28, [R11+-0x17c] ;  /* 0xfffe84000b1c7984 */ /* 0x001ee20000000800 */
[----:B------:R-:W-:-:S03]  /*1f00*/  FFMA R25, R26, R23, R25 ;  /* 0x000000171a197223 */ /* 0x000fc60000000019 */
[----:B------:R0:W2:Y:S01]  /*1f10*/  LDG.E R23, desc[UR6][R20.64] ;  /* 0x0000000614177981 */ /* 0x0000a2000c1e1900 */
[----:B------:R-:W-:-:S03]  /*1f20*/  IMAD.WIDE R26, R13, 0x4, R20 ;  /* 0x000000040d1a7825 */ /* 0x000fc600078e0214 */
[----:B0-----:R-:W4:Y:S01]  /*1f30*/  LDS R20, [R11+-0x178] ;  /* 0xfffe88000b147984 */ /* 0x001f220000000800 */
[----:B---3--:R-:W-:-:S03]  /*1f40*/  FFMA R25, R28, R22, R25 ;  /* 0x000000161c197223 */ /* 0x008fc60000000019 */
[----:B------:R0:W3:Y:S02]  /*1f50*/  LDG.E R22, desc[UR6][R26.64] ;  /* 0x000000061a167981 */ /* 0x0000e4000c1e1900 */
[----:B0-----:R-:W-:-:S04]  /*1f60*/  IMAD.WIDE R26, R13, 0x4, R26 ;  /* 0x000000040d1a7825 */ /* 0x001fc800078e021a */
[----:B----4-:R-:W-:Y:S02]  /*1f70*/  FFMA R25, R20, R19, R25 ;  /* 0x0000001314197223 */ /* 0x010fe40000000019 */
[----:B------:R-:W5:Y:S04]  /*1f80*/  LDS R20, [R11+-0x174] ;  /* 0xfffe8c000b147984 */ /* 0x000f680000000800 */
[----:B------:R0:W4:Y:S01]  /*1f90*/  LDG.E R19, desc[UR6][R26.64] ;  /* 0x000000061a137981 */ /* 0x000122000c1e1900 */
[----:B------:R-:W-:-:S03]  /*1fa0*/  IMAD.WIDE R28, R13, 0x4, R26 ;  /* 0x000000040d1c7825 */ /* 0x000fc600078e021a */
[----:B0-----:R-:W2:Y:S01]  /*1fb0*/  LDS R26, [R11+-0x170] ;  /* 0xfffe90000b1a7984 */ /* 0x001ea20000000800 */
[----:B-----5:R-:W-:-:S03]  /*1fc0*/  FFMA R25, R20, R9, R25 ;  /* 0x0000000914197223 */ /* 0x020fc60000000019 */
[----:B------:R0:W5:Y:S01]  /*1fd0*/  LDG.E R9, desc[UR6][R28.64] ;  /* 0x000000061c097981 */ /* 0x000162000c1e1900 */
        /* <DEDUP_REMOVED lines=25> */
[----:B------:R0:W2:Y:S04]  /*2170*/  LDG.E R20, desc[UR6][R26.64] ;  /* 0x000000061a147981 */ /* 0x0000a8000c1e1900 */
[----:B-1----:R-:W-:Y:S01]  /*2180*/  LDS R21, [R11+-0x14c] ;  /* 0xfffeb4000b157984 */ /* 0x002fe20000000800 */
[----:B0-----:R-:W-:-:S03]  /*2190*/  FFMA R23, R28, R23, R25 ;  /* 0x000000171c177223 */ /* 0x001fc60000000019 */
[----:B------:R-:W3:Y:S01]  /*21a0*/  LDS R25, [R11+-0x154] ;  /* 0xfffeac000b197984 */ /* 0x000ee20000000800 */
[----:B------:R-:W-:-:S04]  /*21b0*/  IMAD.WIDE R26, R13, 0x4, R26 ;  /* 0x000000040d1a7825 */ /* 0x000fc800078e021a */
[----:B------:R-:W-:-:S04]  /*21c0*/  IMAD.WIDE R28, R13, 0x4, R26 ;  /* 0x000000040d1c7825 */ /* 0x000fc800078e021a */
[----:B---3--:R-:W-:Y:S02]  /*21d0*/  FFMA R23, R25, R22, R23 ;  /* 0x0000001619177223 */ /* 0x008fe40000000017 */
[----:B------:R-:W3:Y:S04]  /*21e0*/  LDG.E R22, desc[UR6][R26.64] ;  /* 0x000000061a167981 */ /* 0x000ee8000c1e1900 */
[----:B------:R-:W4:Y:S02]  /*21f0*/  LDS R25, [R11+-0x150] ;  /* 0xfffeb0000b197984 */ /* 0x000f240000000800 */
        /* <DEDUP_REMOVED lines=31> */
[----:B-1----:R-:W3:Y:S01]  /*23f0*/  LDS R26, [R11+-0x12c] ;  /* 0xfffed4000b1a7984 */ /* 0x002ee20000000800 */
[----:B0-----:R-:W-:-:S03]  /*2400*/  FFMA R25, R28, R23, R25 ;  /* 0x000000171c197223 */ /* 0x001fc60000000019 */
[----:B------:R0:W2:Y:S02]  /*2410*/  LDG.E R23, desc[UR6][R20.64] ;  /* 0x0000000614177981 */ /* 0x0000a4000c1e1900 */
[----:B0-----:R-:W-:-:S04]  /*2420*/  IMAD.WIDE R20, R13, 0x4, R20 ;  /* 0x000000040d147825 */ /* 0x001fc800078e0214 */
[----:B---3--:R-:W-:Y:S02]  /*2430*/  FFMA R25, R26, R22, R25 ;  /* 0x000000161a197223 */ /* 0x008fe40000000019 */
[----:B------:R0:W3:Y:S04]  /*2440*/  LDG.E R22, desc[UR6][R20.64] ;  /* 0x0000000614167981 */ /* 0x0000e8000c1e1900 */
[----:B------:R-:W4:Y:S01]  /*2450*/  LDS R26, [R11+-0x128] ;  /* 0xfffed8000b1a7984 */ /* 0x000f220000000800 */
        /* <DEDUP_REMOVED lines=22> */
[----:B------:R0:W4:Y:S04]  /*25c0*/  LDG.E R19, desc[UR6][R28.64] ;  /* 0x000000061c137981 */ /* 0x000128000c1e1900 */
[----:B------:R-:W5:Y:S01]  /*25d0*/  LDS R20, [R11+-0x110] ;  /* 0xfffef0000b147984 */ /* 0x000f620000000800 */
[----:B------:R-:W-:-:S03]  /*25e0*/  IMAD.WIDE R26, R13, 0x4, R28 ;  /* 0x000000040d1a7825 */ /* 0x000fc600078e021c */
[----:B0-----:R-:W2:Y:S01]  /*25f0*/  LDS R28, [R11+-0x10c] ;  /* 0xfffef4000b1c7984 */ /* 0x001ea20000000800 */
[----:B-----5:R-:W-:-:S03]  /*2600*/  FFMA R25, R20, R9, R25 ;  /* 0x0000000914197223 */ /* 0x020fc60000000019 */
[----:B------:R0:W5:Y:S01]  /*2610*/  LDG.E R9, desc[UR6][R26.64] ;  /* 0x000000061a097981 */ /* 0x000162000c1e1900 */
[----:B------:R-:W-:-:S03]  /*2620*/  IMAD.WIDE R20, R13, 0x4, R26 ;  /* 0x000000040d147825 */ /* 0x000fc600078e021a */
[----:B0-----:R-:W0:Y:S01]  /*2630*/  LDS R26, [R11+-0x108] ;  /* 0xfffef8000b1a7984 */ /* 0x001e220000000800 */
[----:B--2---:R-:W-:-:S03]  /*2640*/  FFMA R25, R28, R18, R25 ;  /* 0x000000121c197223 */ /* 0x004fc60000000019 */
[----:B------:R1:W2:Y:S02]  /*2650*/  LDG.E R18, desc[UR6][R20.64] ;  /* 0x0000000614127981 */ /* 0x0002a4000c1e1900 */
[----:B-1----:R-:W-:-:S04]  /*2660*/  IMAD.WIDE R20, R13, 0x4, R20 ;  /* 0x000000040d147825 */ /* 0x002fc800078e0214 */
[----:B0-----:R-:W-:Y:S02]  /*2670*/  FFMA R25, R26, R23, R25 ;  /* 0x000000171a197223 */ /* 0x001fe40000000019 */
[----:B------:R0:W2:Y:S04]  /*2680*/  LDG.E R23, desc[UR6][R20.64] ;  /* 0x0000000614177981 */ /* 0x0000a8000c1e1900 */
[----:B------:R-:W3:Y:S01]  /*2690*/  LDS R26, [R11+-0x104] ;  /* 0xfffefc000b1a7984 */ /* 0x000ee20000000800 */
        /* <DEDUP_REMOVED lines=59> */
[----:B------:R-:W3:Y:S04]  /*2a50*/  LDS R26, [R11+-0xc8] ;  /* 0xffff38000b1a7984 */ /* 0x000ee80000000800 */
[----:B------:R0:W2:Y:S02]  /*2a60*/  LDG.E R22, desc[UR6][R20.64] ;  /* 0x0000000614167981 */ /* 0x0000a4000c1e1900 */
        /* <DEDUP_REMOVED lines=17> */
[----:B------:R-:W-:Y:S01]  /*2b80*/  FFMA R25, R26, R22, R25 ;  /* 0x000000161a197223 */ /* 0x000fe20000000019 */
[----:B------:R-:W-:Y:S02]  /*2b90*/  IMAD.WIDE R26, R13, 0x4, R20 ;  /* 0x000000040d1a7825 */ /* 0x000fe400078e0214 */
[----:B------:R0:W2:Y:S04]  /*2ba0*/  LDG.E R22, desc[UR6][R20.64] ;  /* 0x0000000614167981 */ /* 0x0000a8000c1e1900 */
        /* <DEDUP_REMOVED lines=17> */
[----:B-1----:R-:W-:Y:S01]  /*2cc0*/  FFMA R27, R26, R22, R23 ;  /* 0x000000161a1b7223 */ /* 0x002fe20000000017 */
[----:B------:R-:W-:Y:S01]  /*2cd0*/  IMAD.WIDE R22, R13, 0x4, R20 ;  /* 0x000000040d167825 */ /* 0x000fe200078e0214 */
[----:B------:R0:W2:Y:S04]  /*2ce0*/  LDG.E R26, desc[UR6][R20.64] ;  /* 0x00000006141a7981 */ /* 0x0000a8000c1e1900 */
        /* <DEDUP_REMOVED lines=40> */
[----:B0-----:R-:W-:Y:S01]  /*2f70*/  LDS R22, [R11+-0x70] ;  /* 0xffff90000b167984 */ /* 0x001fe20000000800 */
[----:B---3--:R-:W-:-:S03]  /*2f80*/  FFMA R27, R20, R25, R27 ;  /* 0x00000019141b7223 */ /* 0x008fc6000000001b */
[----:B------:R-:W4:Y:S04]  /*2f90*/  LDS R20, [R11+-0x74] ;  /* 0xffff8c000b147984 */ /* 0x000f280000000800 */
[----:B------:R0:W3:Y:S02]  /*2fa0*/  LDG.E R25, desc[UR6][R28.64] ;  /* 0x000000061c197981 */ /* 0x0000e4000c1e1900 */
[----:B0-----:R-:W-:-:S04]  /*2fb0*/  IMAD.WIDE R28, R13, 0x4, R28 ;  /* 0x000000040d1c7825 */ /* 0x001fc800078e021c */
[----:B----4-:R-:W-:Y:S02]  /*2fc0*/  FFMA R27, R20, R19, R27 ;  /* 0x00000013141b7223 */ /* 0x010fe4000000001b */
[----:B------:R0:W4:Y:S01]  /*2fd0*/  LDG.E R19, desc[UR6][R28.64] ;  /* 0x000000061c137981 */ /* 0x000122000c1e1900 */
[----:B------:R-:W-:-:S03]  /*2fe0*/  IMAD.WIDE R20, R13, 0x4, R28 ;  /* 0x000000040d147825 */ /* 0x000fc600078e021c */
[----:B0-----:R-:W2:Y:S04]  /*2ff0*/  LDS R28, [R11+-0x6c] ;  /* 0xffff94000b1c7984 */ /* 0x001ea80000000800 */
[----:B------:R-:W-:Y:S01]  /*3000*/  LDS R29, [R11+-0x64] ;  /* 0xffff9c000b1d7984 */ /* 0x000fe20000000800 */
[----:B-----5:R-:W-:-:S03]  /*3010*/  FFMA R27, R22, R9, R27 ;  /* 0x00000009161b7223 */ /* 0x020fc6000000001b */
[----:B------:R0:W5:Y:S01]  /*3020*/  LDG.E R9, desc[UR6][R20.64] ;  /* 0x0000000614097981 */ /* 0x000162000c1e1900 */
[----:B------:R-:W-:-:S03]  /*3030*/  IMAD.WIDE R22, R13, 0x4, R20 ;  /* 0x000000040d167825 */ /* 0x000fc600078e0214 */
[----:B0-----:R-:W0:Y:S01]  /*3040*/  LDS R20, [R11+-0x68] ;  /* 0xffff98000b147984 */ /* 0x001e220000000800 */
[----:B--2---:R-:W-:-:S03]  /*3050*/  FFMA R27, R28, R18, R27 ;  /* 0x000000121c1b7223 */ /* 0x004fc6000000001b */
[----:B------:R1:W2:Y:S02]  /*3060*/  LDG.E R18, desc[UR6][R22.64] ;  /* 0x0000000616127981 */ /* 0x0002a4000c1e1900 */
[----:B-1----:R-:W-:-:S05]  /*3070*/  IMAD.WIDE R22, R13, 0x4, R22 ;  /* 0x000000040d167825 */ /* 0x002fca00078e0216 */
[----:B------:R1:W2:Y:S01]  /*3080*/  LDG.E R28, desc[UR6][R22.64] ;  /* 0x00000006161c7981 */ /* 0x0002a2000c1e1900 */
[----:B0-----:R-:W-:Y:S01]  /*3090*/  FFMA R26, R20, R26, R27 ;  /* 0x0000001a141a7223 */ /* 0x001fe2000000001b */
[----:B------:R-:W-:Y:S02]  /*30a0*/  IMAD.WIDE R20, R13, 0x4, R22 ;  /* 0x000000040d147825 */ /* 0x000fe400078e0216 */
[----:B-1----:R-:W4:Y:S02]  /*30b0*/  LDS R22, [R11+-0x60] ;  /* 0xffffa0000b167984 */ /* 0x002f240000000800 */
[----:B---3--:R-:W-:Y:S01]  /*30c0*/  FFMA R29, R29, R25, R26 ;  /* 0x000000191d1d7223 */ /* 0x008fe2000000001a */
[----:B------:R-:W-:Y:S01]  /*30d0*/  IMAD.WIDE R26, R13, 0x4, R20 ;  /* 0x000000040d1a7825 */ /* 0x000fe200078e0214 */
[----:B------:R0:W3:Y:S04]  /*30e0*/  LDG.E R25, desc[UR6][R20.64] ;  /* 0x0000000614197981 */ /* 0x0000e8000c1e1900 */
        /* <DEDUP_REMOVED lines=14> */
[----:B------:R0:W2:Y:S04]  /*31d0*/  LDG.E R28, desc[UR6][R20.64] ;  /* 0x00000006141c7981 */ /* 0x0000a8000c1e1900 */
[----:B------:R-:W4:Y:S01]  /*31e0*/  LDS R26, [R11+-0x4c] ;  /* 0xffffb4000b1a7984 */ /* 0x000f220000000800 */
[----:B0-----:R-:W-:-:S05]  /*31f0*/  IMAD.WIDE R20, R13, 0x4, R20 ;  /* 0x000000040d147825 */ /* 0x001fca00078e0214 */
[----:B------:R-:W2:Y:S01]  /*3200*/  LDG.E R27, desc[UR6][R20.64] ;  /* 0x00000006141b7981 */ /* 0x000ea2000c1e1900 */
[----:B---3--:R-:W-:Y:S01]  /*3210*/  FFMA R25, R22, R25, R29 ;  /* 0x0000001916197223 */ /* 0x008fe2000000001d */
[----:B------:R-:W-:-:S04]  /*3220*/  IMAD.WIDE R22, R13, 0x4, R20 ;  /* 0x000000040d167825 */ /* 0x000fc800078e0214 */
[----:B----4-:R-:W-:Y:S02]  /*3230*/  FFMA R26, R26, R19, R25 ;  /* 0x000000131a1a7223 */ /* 0x010fe40000000019 */
[----:B------:R-:W5:Y:S04]  /*3240*/  LDS R19, [R11+-0x48] ;  /* 0xffffb8000b137984 */ /* 0x000f680000000800 */
[----:B------:R0:W3:Y:S02]  /*3250*/  LDG.E R25, desc[UR6][R22.64] ;  /* 0x0000000616197981 */ /* 0x0000e4000c1e1900 */
[----:B0-----:R-:W-:-:S04]  /*3260*/  IMAD.WIDE R22, R13, 0x4, R22 ;  /* 0x000000040d167825 */ /* 0x001fc800078e0216 */
[----:B-----5:R-:W-:Y:S02]  /*3270*/  FFMA R19, R19, R9, R26 ;  /* 0x0000000913137223 */ /* 0x020fe4000000001a */
[----:B------:R-:W2:Y:S04]  /*3280*/  LDS R26, [R11+-0x44] ;  /* 0xffffbc000b1a7984 */ /* 0x000ea80000000800 */
[----:B------:R0:W4:Y:S01]  /*3290*/  LDG.E R9, desc[UR6][R22.64] ;  /* 0x0000000616097981 */ /* 0x000122000c1e1900 */
[----:B------:R-:W-:-:S03]  /*32a0*/  IMAD.WIDE R20, R13, 0x4, R22 ;  /* 0x000000040d147825 */ /* 0x000fc600078e0216 */
[----:B0-----:R-:W0:Y:S01]  /*32b0*/  LDS R22, [R11+-0x40] ;  /* 0xffffc0000b167984 */ /* 0x001e220000000800 */
[----:B--2---:R-:W-:-:S03]  /*32c0*/  FFMA R29, R26, R18, R19 ;  /* 0x000000121a1d7223 */ /* 0x004fc60000000013 */
[----:B------:R1:W2:Y:S01]  /*32d0*/  LDG.E R26, desc[UR6][R20.64] ;  /* 0x00000006141a7981 */ /* 0x0002a2000c1e1900 */
[----:B------:R-:W-:-:S03]  /*32e0*/  IMAD.WIDE R18, R13, 0x4, R20 ;  /* 0x000000040d127825 */ /* 0x000fc600078e0214 */
[----:B-1----:R-:W1:Y:S01]  /*32f0*/  LDS R20, [R11+-0x3c] ;  /* 0xffffc4000b147984 */ /* 0x002e620000000800 */
[----:B0-----:R-:W-:-:S03]  /*3300*/  FFMA R29, R22, R28, R29 ;  /* 0x0000001c161d7223 */ /* 0x001fc6000000001d */
[----:B------:R0:W5:Y:S01]  /*3310*/  LDG.E R28, desc[UR6][R18.64] ;  /* 0x00000006121c7981 */ /* 0x000162000c1e1900 */
[----:B------:R-:W-:-:S03]  /*3320*/  IMAD.WIDE R22, R13, 0x4, R18 ;  /* 0x000000040d167825 */ /* 0x000fc600078e0212 */
[----:B0-----:R-:W-:Y:S01]  /*3330*/  LDS R18, [R11+-0x34] ;  /* 0xffffcc000b127984 */ /* 0x001fe20000000800 */
[----:B-1----:R-:W-:-:S03]  /*3340*/  FFMA R27, R20, R27, R29 ;  /* 0x0000001b141b7223 */ /* 0x002fc6000000001d */
[----:B------:R-:W3:Y:S01]  /*3350*/  LDS R29, [R11+-0x38] ;  /* 0xffffc8000b1d7984 */ /* 0x000ee20000000800 */
[----:B------:R-:W-:-:S04]  /*3360*/  IMAD.WIDE R20, R13, 0x4, R22 ;  /* 0x000000040d147825 */ /* 0x000fc800078e0216 */
[----:B---3--:R-:W-:Y:S02]  /*3370*/  FFMA R29, R29, R25, R27 ;  /* 0x000000191d1d7223 */ /* 0x008fe4000000001b */
[----:B------:R-:W3:Y:S04]  /*3380*/  LDG.E R27, desc[UR6][R22.64] ;  /* 0x00000006161b7981 */ /* 0x000ee8000c1e1900 */
[----:B------:R-:W2:Y:S01]  /*3390*/  LDS R25, [R11+-0x30] ;  /* 0xffffd0000b197984 */ /* 0x000ea20000000800 */
[----:B----4-:R-:W-:-:S03]  /*33a0*/  FFMA R29, R18, R9, R29 ;  /* 0x00000009121d7223 */ /* 0x010fc6000000001d */
[----:B------:R0:W4:Y:S01]  /*33b0*/  LDG.E R9, desc[UR6][R20.64] ;  /* 0x0000000614097981 */ /* 0x000122000c1e1900 */
[----:B------:R-:W-:-:S04]  /*33c0*/  IMAD.WIDE R18, R13, 0x4, R20 ;  /* 0x000000040d127825 */ /* 0x000fc800078e0214 */
[----:B0-----:R-:W-:-:S04]  /*33d0*/  IMAD.WIDE R20, R13, 0x4, R18 ;  /* 0x000000040d147825 */ /* 0x001fc800078e0212 */
[----:B------:R-:W-:-:S04]  /*33e0*/  IMAD.WIDE R22, R13, 0x4, R20 ;  /* 0x000000040d167825 */ /* 0x000fc800078e0214 */
[----:B--2---:R-:W-:Y:S02]  /*33f0*/  FFMA R26, R25, R26, R29 ;  /* 0x0000001a191a7223 */ /* 0x004fe4000000001d */
[----:B------:R0:W2:Y:S04]  /*3400*/  LDG.E R25, desc[UR6][R18.64] ;  /* 0x0000000612197981 */ /* 0x0000a8000c1e1900 */
[----:B------:R-:W5:Y:S04]  /*3410*/  LDS R29, [R11+-0x2c] ;  /* 0xffffd4000b1d7984 */ /* 0x000f680000000800 */
[----:B------:R1:W2:Y:S04]  /*3420*/  LDG.E R18, desc[UR6][R20.64] ;  /* 0x0000000614127981 */ /* 0x0002a8000c1e1900 */
[----:B0-----:R-:W-:Y:S04]  /*3430*/  LDS R19, [R11+-0x1c] ;  /* 0xffffe4000b137984 */ /* 0x001fe80000000800 */
[----:B-1----:R-:W-:Y:S01]  /*3440*/  LDS R20, [R11+-0x24] ;  /* 0xffffdc000b147984 */ /* 0x002fe20000000800 */
[----:B-----5:R-:W-:-:S03]  /*3450*/  FFMA R26, R29, R28, R26 ;  /* 0x0000001c1d1a7223 */ /* 0x020fc6000000001a */
[----:B------:R0:W5:Y:S04]  /*3460*/  LDG.E R28, desc[UR6][R22.64] ;  /* 0x00000006161c7981 */ /* 0x000168000c1e1900 */
[----:B------:R-:W3:Y:S02]  /*3470*/  LDS R29, [R11+-0x28] ;  /* 0xffffd8000b1d7984 */ /* 0x000ee40000000800 */
[----:B---3--:R-:W-:Y:S01]  /*3480*/  FFMA R29, R29, R27, R26 ;  /* 0x0000001b1d1d7223 */ /* 0x008fe2000000001a */
[----:B------:R-:W-:Y:S02]  /*3490*/  IMAD.WIDE R26, R13, 0x4, R22 ;  /* 0x000000040d1a7825 */ /* 0x000fe400078e0216 */
[----:B0-----:R-:W2:Y:S04]  /*34a0*/  LDS R22, [R11+-0x20] ;  /* 0xffffe0000b167984 */ /* 0x001ea80000000800 */
[----:B------:R-:W5:Y:S01]  /*34b0*/  LDS R23, [R11+-0x18] ;  /* 0xffffe8000b177984 */ /* 0x000f620000000800 */
[----:B----4-:R-:W-:-:S03]  /*34c0*/  FFMA R29, R20, R9, R29 ;  /* 0x00000009141d7223 */ /* 0x010fc6000000001d */
[----:B------:R-:W3:Y:S01]  /*34d0*/  LDG.E R9, desc[UR6][R26.64] ;  /* 0x000000061a097981 */ /* 0x000ee2000c1e1900 */
[----:B------:R-:W-:-:S04]  /*34e0*/  IMAD.WIDE R20, R13, 0x4, R26 ;  /* 0x000000040d147825 */ /* 0x000fc800078e021a */
[----:B--2---:R-:W-:Y:S02]  /*34f0*/  FFMA R25, R22, R25, R29 ;  /* 0x0000001916197223 */ /* 0x004fe4000000001d */
[----:B------:R0:W2:Y:S02]  /*3500*/  LDG.E R22, desc[UR6][R20.64] ;  /* 0x0000000614167981 */ /* 0x0000a4000c1e1900 */
[----:B0-----:R-:W-:-:S04]  /*3510*/  IMAD.WIDE R20, R13, 0x4, R20 ;  /* 0x000000040d147825 */ /* 0x001fc800078e0214 */
[----:B------:R-:W-:Y:S02]  /*3520*/  FFMA R29, R19, R18, R25 ;  /* 0x00000012131d7223 */ /* 0x000fe40000000019 */
[----:B------:R0:W4:Y:S01]  /*3530*/  LDG.E R25, desc[UR6][R20.64] ;  /* 0x0000000614197981 */ /* 0x000122000c1e1900 */
[----:B------:R-:W-:-:S04]  /*3540*/  IMAD.WIDE R18, R13, 0x4, R20 ;  /* 0x000000040d127825 */ /* 0x000fc800078e0214 */
[----:B------:R-:W-:Y:S02]  /*3550*/  IMAD.WIDE R26, R13, 0x4, R18 ;  /* 0x000000040d1a7825 */ /* 0x000fe400078e0212 */
[----:B------:R-:W4:Y:S04]  /*3560*/  LDG.E R18, desc[UR6][R18.64] ;  /* 0x0000000612127981 */ /* 0x000f28000c1e1900 */
[----:B0-----:R-:W3:Y:S04]  /*3570*/  LDS R20, [R11+-0x14] ;  /* 0xffffec000b147984 */ /* 0x001ee80000000800 */
[----:B------:R-:W-:Y:S04]  /*3580*/  LDS R21, [R11+-0xc] ;  /* 0xfffff4000b157984 */ /* 0x000fe80000000800 */
[----:B------:R-:W4:Y:S01]  /*3590*/  LDG.E R19, desc[UR6][R26.64] ;  /* 0x000000061a137981 */ /* 0x000f22000c1e1900 */
[----:B-----5:R-:W-:Y:S01]  /*35a0*/  FFMA R23, R23, R28, R29 ;  /* 0x0000001c17177223 */ /* 0x020fe2000000001d */
[----:B------:R-:W-:-:S06]  /*35b0*/  IMAD.WIDE R28, R13, 0x4, R26 ;  /* 0x000000040d1c7825 */ /* 0x000fcc00078e021a */
[----:B------:R-:W5:Y:S01]  /*35c0*/  LDG.E R28, desc[UR6][R28.64] ;  /* 0x000000061c1c7981 */ /* 0x000f62000c1e1900 */
[----:B------:R-:W-:-:S04]  /*35d0*/  IADD3 R24, PT, PT, R24, 0x80, RZ ;  /* 0x0000008018187810 */ /* 0x000fc80007ffe0ff */
[----:B------:R-:W-:Y:S02]  /*35e0*/  ISETP.NE.AND P0, PT, R24, RZ, PT ;  /* 0x000000ff1800720c */ /* 0x000fe40003f05270 */
[----:B------:R-:W-:Y:S01]  /*35f0*/  LEA R12, R13, R12, 0x7 ;  /* 0x0000000c0d0c7211 */ /* 0x000fe200078e38ff */
[----:B---3--:R-:W-:Y:S02]  /*3600*/  FFMA R9, R20, R9, R23 ;  /* 0x0000000914097223 */ /* 0x008fe40000000017 */
[----:B------:R-:W2:Y:S04]  /*3610*/  LDS R23, [R11+-0x10] ;  /* 0xfffff0000b177984 */ /* 0x000ea80000000800 */
[----:B------:R-:W0:Y:S01]  /*3620*/  LDS R20, [R11+-0x8] ;  /* 0xfffff8000b147984 */ /* 0x000e220000000800 */
[----:B--2---:R-:W-:-:S03]  /*3630*/  FFMA R22, R23, R22, R9 ;  /* 0x0000001617167223 */ /* 0x004fc60000000009 */
[----:B------:R-:W1:Y:S01]  /*3640*/  LDS R9, [R11+-0x4] ;  /* 0xfffffc000b097984 */ /* 0x000e620000000800 */
[----:B----4-:R-:W-:-:S03]  /*3650*/  FFMA R21, R21, R25, R22 ;  /* 0x0000001915157223 */ /* 0x010fc60000000016 */
[----:B------:R2:W5:Y:S01]  /*3660*/  LDS R22, [R11] ;  /* 0x000000000b167984 */ /* 0x0005620000000800 */
[----:B0-----:R-:W-:Y:S01]  /*3670*/  FFMA R18, R20, R18, R21 ;  /* 0x0000001214127223 */ /* 0x001fe20000000015 */
[----:B--2---:R-:W-:-:S03]  /*3680*/  IADD3 R11, PT, PT, R11, 0x200, RZ ;  /* 0x000002000b0b7810 */ /* 0x004fc60007ffe0ff */
[----:B-1----:R-:W-:-:S04]  /*3690*/  FFMA R9, R9, R19, R18 ;  /* 0x0000001309097223 */ /* 0x002fc80000000012 */
[----:B-----5:R-:W-:Y:S01]  /*36a0*/  FFMA R21, R22, R28, R9 ;  /* 0x0000001c16157223 */ /* 0x020fe20000000009 */
[----:B------:R-:W-:Y:S06]  /*36b0*/  @P0 BRA `(.L_x_5) ;  /* 0xffffffdc00e80947 */ /* 0x000fec000383ffff */
.L_x_4:
[----:B------:R-:W0:Y:S01]  /*36c0*/  LDC.64 R18, c[0x0][0x390] ;  /* 0x0000e400ff127b82 */ /* 0x000e220000000a00 */
[----:B------:R-:W-:Y:S01]  /*36d0*/  IMAD R3, R3, R13, R0 ;  /* 0x0000000d03037224 */ /* 0x000fe200078e0200 */
[----:B------:R-:W1:Y:S03]  /*36e0*/  LDS R12, [R4+0x100] ;  /* 0x00010000040c7984 */ /* 0x000e660000000800 */
[----:B0-----:R-:W-:Y:S02]  /*36f0*/  IMAD.WIDE R18, R3, 0x4, R18 ;  /* 0x0000000403127825 */ /* 0x001fe400078e0212 */
[----:B------:R-:W0:Y:S04]  /*3700*/  LDS R3, [R4+0x180] ;  /* 0x0001800004037984 */ /* 0x000e280000000800 */
[----:B------:R2:W5:Y:S01]  /*3710*/  LDG.E R9, desc[UR6][R18.64] ;  /* 0x0000000612097981 */ /* 0x000562000c1e1900 */
[----:B-1----:R-:W-:-:S04]  /*3720*/  FMUL R7, R7, R12 ;  /* 0x0000000c07077220 */ /* 0x002fc80000400000 */
[----:B0-----:R-:W-:-:S04]  /*3730*/  FFMA R3, R8, R3, R7 ;  /* 0x0000000308037223 */ /* 0x001fc80000000007 */
[----:B------:R2:W0:Y:S01]  /*3740*/  MUFU.RCP R12, R3 ;  /* 0x00000003000c7308 */ /* 0x0004220000001000 */
[----:B------:R-:W-:Y:S05]  /*3750*/  @!P1 BRA `(.L_x_6) ;  /* 0x00000000003c9947 */ /* 0x000fea0003800000 */
[----:B------:R-:W1:Y:S01]  /*3760*/  LDC.64 R22, c[0x0][0x3b0] ;  /* 0x0000ec00ff167b82 */ /* 0x000e620000000a00 */
[----:B------:R-:W-:Y:S01]  /*3770*/  IADD3 R5, PT, PT, R5, R10, RZ ;  /* 0x0000000a05057210 */ /* 0x000fe20007ffe0ff */
[----:B------:R-:W-:Y:S01]  /*3780*/  IMAD R10, R10, R13, R0 ;  /* 0x0000000d0a0a7224 */ /* 0x000fe200078e0200 */
[----:B------:R-:W-:Y:S02]  /*3790*/  IADD3 R11, PT, PT, -R2, RZ, RZ ;  /* 0x000000ff020b7210 */ /* 0x000fe40007ffe1ff */
[----:B------:R-:W-:-:S04]  /*37a0*/  LEA R5, R5, UR5, 0x2 ;  /* 0x0000000505057c11 */ /* 0x000fc8000f8e10ff */
[----:B------:R-:W-:-:S07]  /*37b0*/  IADD3 R2, PT, PT, R5, 0x200, RZ ;  /* 0x0000020005027810 */ /* 0x000fce0007ffe0ff */
.L_x_7:
[C---:B-1----:R-:W-:Y:S01]  /*37c0*/  IMAD.WIDE R4, R10.reuse, 0x4, R22 ;  /* 0x000000040a047825 */ /* 0x042fe200078e0216 */
[----:B------:R1:W3:Y:S05]  /*37d0*/  LDS R20, [R2] ;  /* 0x0000000002147984 */ /* 0x0002ea0000000800 */
[----:B------:R-:W3:Y:S01]  /*37e0*/  LDG.E R4, desc[UR6][R4.64] ;  /* 0x0000000604047981 */ /* 0x000ee2000c1e1900 */
[----:B------:R-:W-:Y:S02]  /*37f0*/  IADD3 R11, PT, PT, R11, 0x1, RZ ;  /* 0x000000010b0b7810 */ /* 0x000fe40007ffe0ff */
[----:B------:R-:W-:Y:S02]  /*3800*/  IADD3 R10, PT, PT, R10, R13, RZ ;  /* 0x0000000d0a0a7210 */ /* 0x000fe40007ffe0ff */
[----:B------:R-:W-:-:S02]  /*3810*/  ISETP.NE.AND P0, PT, R11, RZ, PT ;  /* 0x000000ff0b00720c */ /* 0x000fc40003f05270 */
[----:B-1----:R-:W-:Y:S01]  /*3820*/  IADD3 R2, PT, PT, R2, 0x4, RZ ;  /* 0x0000000402027810 */ /* 0x002fe20007ffe0ff */
[----:B---3--:R-:W-:-:S10]  /*3830*/  FFMA R21, R20, R4, R21 ;  /* 0x0000000414157223 */ /* 0x008fd40000000015 */
[----:B------:R-:W-:Y:S05]  /*3840*/  @P0 BRA `(.L_x_7) ;  /* 0xfffffffc00dc0947 */ /* 0x000fea000383ffff */
.L_x_6:
[----:B------:R-:W-:Y:S01]  /*3850*/  FMUL R2, R8, R21 ;  /* 0x0000001508027220 */ /* 0x000fe20000400000 */
[----:B0-----:R-:W-:Y:S01]  /*3860*/  FFMA R5, -R3, R12, 1 ;  /* 0x3f80000003057423 */ /* 0x001fe2000000010c */
[----:B------:R-:W-:Y:S02]  /*3870*/  BSSY.RECONVERGENT B0, `(.L_x_8) ;  /* 0x000000b000007945 */ /* 0x000fe40003800200 */
[----:B-----5:R-:W-:Y:S01]  /*3880*/  FFMA R2, R7, R9, R2 ;  /* 0x0000000907027223 */ /* 0x020fe20000000002 */
[----:B------:R-:W-:-:S03]  /*3890*/  FFMA R5, R12, R5, R12 ;  /* 0x000000050c057223 */ /* 0x000fc6000000000c */
[----:B------:R-:W0:Y:S01]  /*38a0*/  FCHK P0, R2, R3 ;  /* 0x0000000302007302 */ /* 0x000e220000000000 */
[----:B------:R-:W-:-:S04]  /*38b0*/  FFMA R4, R2, R5, RZ ;  /* 0x0000000502047223 */ /* 0x000fc800000000ff */
[----:B------:R-:W-:-:S04]  /*38c0*/  FFMA R7, -R3, R4, R2 ;  /* 0x0000000403077223 */ /* 0x000fc80000000102 */
[----:B------:R-:W-:Y:S01]  /*38d0*/  FFMA R5, R5, R7, R4 ;  /* 0x0000000705057223 */ /* 0x000fe20000000004 */
[----:B0-----:R-:W-:Y:S06]  /*38e0*/  @!P0 BRA `(.L_x_9) ;  /* 0x00000000000c8947 */ /* 0x001fec0003800000 */
[----:B------:R-:W-:-:S07]  /*38f0*/  MOV R4, 0x3910 ;  /* 0x0000391000047802 */ /* 0x000fce0000000f00 */
[----:B--2---:R-:W-:Y:S05]  /*3900*/  CALL.REL.NOINC `($__internal_0_$__cuda_sm3x_div_rn_noftz_f32_slowpath) ;  /* 0x0000000000207944 */ /* 0x004fea0003c00000 */
[----:B------:R-:W-:-:S07]  /*3910*/  MOV R5, R2 ;  /* 0x0000000200057202 */ /* 0x000fce0000000f00 */
.L_x_9:
[----:B------:R-:W-:Y:S05]  /*3920*/  BSYNC.RECONVERGENT B0 ;  /* 0x0000000000007941 */ /* 0x000fea0003800200 */
.L_x_8:
[----:B------:R-:W-:Y:S01]  /*3930*/  ISETP.NE.AND P0, PT, R0, RZ, PT ;  /* 0x000000ff0000720c */ /* 0x000fe20003f05270 */
[----:B------:R0:W-:-:S12]  /*3940*/  STG.E desc[UR6][R18.64], R5 ;  /* 0x0000000512007986 */ /* 0x0001d8000c101906 */
[----:B0-----:R-:W-:Y:S05]  /*3950*/  @P0 EXIT ;  /* 0x000000000000094d */ /* 0x001fea0003800000 */
[----:B------:R-:W-:Y:S04]  /*3960*/  STG.E desc[UR6][R14.64], R6 ;  /* 0x000000060e007986 */ /* 0x000fe8000c101906 */
[----:B------:R-:W-:Y:S01]  /*3970*/  STG.E desc[UR6][R16.64], R3 ;  /* 0x0000000310007986 */ /* 0x000fe2000c101906 */
[----:B------:R-:W-:Y:S05]  /*3980*/  EXIT ;  /* 0x000000000000794d */ /* 0x000fea0003800000 */
        .weak           $__internal_0_$__cuda_sm3x_div_rn_noftz_f32_slowpath
        .type           $__internal_0_$__cuda_sm3x_div_rn_noftz_f32_slowpath,@function
        .size           $__internal_0_$__cuda_sm3x_div_rn_noftz_f32_slowpath,(.L_x_47 - $__internal_0_$__cuda_sm3x_div_rn_noftz_f32_slowpath)
$__internal_0_$__cuda_sm3x_div_rn_noftz_f32_slowpath:
[----:B------:R-:W-:Y:S01]  /*3990*/  SHF.R.U32.HI R7, RZ, 0x17, R3 ;  /* 0x00000017ff077819 */ /* 0x000fe20000011603 */
[----:B------:R-:W-:Y:S01]  /*39a0*/  BSSY.RECONVERGENT B1, `(.L_x_10) ;  /* 0x0000064000017945 */ /* 0x000fe20003800200 */
[----:B------:R-:W-:Y:S02]  /*39b0*/  SHF.R.U32.HI R5, RZ, 0x17, R2 ;  /* 0x00000017ff057819 */ /* 0x000fe40000011602 */
[----:B------:R-:W-:Y:S02]  /*39c0*/  LOP3.LUT R7, R7, 0xff, RZ, 0xc0, !PT ;  /* 0x000000ff07077812 */ /* 0x000fe400078ec0ff */
[----:B------:R-:W-:Y:S02]  /*39d0*/  LOP3.LUT R10, R5, 0xff, RZ, 0xc0, !PT ;  /* 0x000000ff050a7812 */ /* 0x000fe400078ec0ff */
[----:B------:R-:W-:Y:S02]  /*39e0*/  IADD3 R11, PT, PT, R7, -0x1, RZ ;  /* 0xffffffff070b7810 */ /* 0x000fe40007ffe0ff */
[----:B------:R-:W-:-:S02]  /*39f0*/  IADD3 R12, PT, PT, R10, -0x1, RZ ;  /* 0xffffffff0a0c7810 */ /* 0x000fc40007ffe0ff */
[----:B------:R-:W-:Y:S02]  /*3a00*/  ISETP.GT.U32.AND P0, PT, R11, 0xfd, PT ;  /* 0x000000fd0b00780c */ /* 0x000fe40003f04070 */
[----:B------:R-:W-:Y:S02]  /*3a10*/  MOV R8, R2 ;  /* 0x0000000200087202 */ /* 0x000fe40000000f00 */
[----:B------:R-:W-:Y:S02]  /*3a20*/  ISETP.GT.U32.OR P0, PT, R12, 0xfd, P0 ;  /* 0x000000fd0c00780c */ /* 0x000fe40000704470 */
[----:B------:R-:W-:-:S11]  /*3a30*/  MOV R9, R3 ;  /* 0x0000000300097202 */ /* 0x000fd60000000f00 */
[----:B------:R-:W-:Y:S01]  /*3a40*/  @!P0 MOV R5, RZ ;  /* 0x000000ff00058202 */ /* 0x000fe20000000f00 */
[----:B------:R-:W-:Y:S06]  /*3a50*/  @!P0 BRA `(.L_x_11) ;  /* 0x00000000005c8947 */ /* 0x000fec0003800000 */
[----:B------:R-:W-:Y:S02]  /*3a60*/  FSETP.GTU.FTZ.AND P1, PT, |R3|, +INF , PT ;  /* 0x7f8000000300780b */ /* 0x000fe40003f3c200 */
[----:B------:R-:W-:-:S04]  /*3a70*/  FSETP.GTU.FTZ.AND P0, PT, |R2|, +INF , PT ;  /* 0x7f8000000200780b */ /* 0x000fc80003f1c200 */
[----:B------:R-:W-:-:S13]  /*3a80*/  PLOP3.LUT P0, PT, P0, P1, PT, 0xf8, 0x8f ;  /* 0x00000000008f781c */ /* 0x000fda0000703f70 */
[----:B------:R-:W-:Y:S05]  /*3a90*/  @P0 BRA `(.L_x_12) ;  /* 0x00000004004c0947 */ /* 0x000fea0003800000 */
[----:B------:R-:W-:-:S13]  /*3aa0*/  LOP3.LUT P0, RZ, R9, 0x7fffffff, R8, 0xc8, !PT ;  /* 0x7fffffff09ff7812 */ /* 0x000fda000780c808 */
[----:B------:R-:W-:Y:S05]  /*3ab0*/  @!P0 BRA `(.L_x_13) ;  /* 0x00000004003c8947 */ /* 0x000fea0003800000 */
[C---:B------:R-:W-:Y:S02]  /*3ac0*/  FSETP.NEU.FTZ.AND P2, PT, |R2|.reuse, +INF , PT ;  /* 0x7f8000000200780b */ /* 0x040fe40003f5d200 */
[----:B------:R-:W-:Y:S02]  /*3ad0*/  FSETP.NEU.FTZ.AND P1, PT, |R3|, +INF , PT ;  /* 0x7f8000000300780b */ /* 0x000fe40003f3d200 */
[----:B------:R-:W-:-:S11]  /*3ae0*/  FSETP.NEU.FTZ.AND P0, PT, |R2|, +INF , PT ;  /* 0x7f8000000200780b */ /* 0x000fd60003f1d200 */
[----:B------:R-:W-:Y:S05]  /*3af0*/  @!P1 BRA !P2, `(.L_x_13) ;  /* 0x00000004002c9947 */ /* 0x000fea0005000000 */
[----:B------:R-:W-:-:S04]  /*3b00*/  LOP3.LUT P2, RZ, R8, 0x7fffffff, RZ, 0xc0, !PT ;  /* 0x7fffffff08ff7812 */ /* 0x000fc8000784c0ff */
[----:B------:R-:W-:-:S13]  /*3b10*/  PLOP3.LUT P1, PT, P1, P2, PT, 0x2f, 0xf2 ;  /* 0x0000000000f2781c */ /* 0x000fda0000f24577 */
[----:B------:R-:W-:Y:S05]  /*3b20*/  @P1 BRA `(.L_x_14) ;  /* 0x0000000400181947 */ /* 0x000fea0003800000 */
[----:B------:R-:W-:-:S04]  /*3b30*/  LOP3.LUT P1, RZ, R9, 0x7fffffff, RZ, 0xc0, !PT ;  /* 0x7fffffff09ff7812 */ /* 0x000fc8000782c0ff */
[----:B------:R-:W-:-:S13]  /*3b40*/  PLOP3.LUT P0, PT, P0, P1, PT, 0x2f, 0xf2 ;  /* 0x0000000000f2781c */ /* 0x000fda0000702577 */
[----:B------:R-:W-:Y:S05]  /*3b50*/  @P0 BRA `(.L_x_15) ;  /* 0x0000000400000947 */ /* 0x000fea0003800000 */
[----:B------:R-:W-:Y:S02]  /*3b60*/  ISETP.GE.AND P0, PT, R12, RZ, PT ;  /* 0x000000ff0c00720c */ /* 0x000fe40003f06270 */
[----:B------:R-:W-:-:S11]  /*3b70*/  ISETP.GE.AND P1, PT, R11, RZ, PT ;  /* 0x000000ff0b00720c */ /* 0x000fd60003f26270 */
[----:B------:R-:W-:Y:S01]  /*3b80*/  @P0 MOV R5, RZ ;  /* 0x000000ff00050202 */ /* 0x000fe20000000f00 */
[----:B------:R-:W-:Y:S01]  /*3b90*/  @!P0 FFMA R8, R2, 1.84467440737095516160e+19, RZ ;  /* 0x5f80000002088823 */ /* 0x000fe200000000ff */
[----:B------:R-:W-:Y:S01]  /*3ba0*/  @!P0 MOV R5, 0xffffffc0 ;  /* 0xffffffc000058802 */ /* 0x000fe20000000f00 */
[----:B------:R-:W-:-:S03]  /*3bb0*/  @!P1 FFMA R9, R3, 1.84467440737095516160e+19, RZ ;  /* 0x5f80000003099823 */ /* 0x000fc600000000ff */
[----:B------:R-:W-:-:S07]  /*3bc0*/  @!P1 IADD3 R5, PT, PT, R5, 0x40, RZ ;  /* 0x0000004005059810 */ /* 0x000fce0007ffe0ff */
.L_x_11:
[----:B------:R-:W-:Y:S01]  /*3bd0*/  LEA R2, R7, 0xc0800000, 0x17 ;  /* 0xc080000007027811 */ /* 0x000fe200078eb8ff */
[----:B------:R-:W-:Y:S01]  /*3be0*/  BSSY.RECONVERGENT B2, `(.L_x_16) ;  /* 0x0000036000027945 */ /* 0x000fe20003800200 */
[----:B------:R-:W-:Y:S02]  /*3bf0*/  IADD3 R10, PT, PT, R10, -0x7f, RZ ;  /* 0xffffff810a0a7810 */ /* 0x000fe40007ffe0ff */
[----:B------:R-:W-:-:S03]  /*3c00*/  IADD3 R11, PT, PT, -R2, R9, RZ ;  /* 0x00000009020b7210 */ /* 0x000fc60007ffe1ff */
[C---:B------:R-:W-:Y:S01]  /*3c10*/  IMAD R2, R10.reuse, -0x800000, R8 ;  /* 0xff8000000a027824 */ /* 0x040fe200078e0208 */
[----:B------:R-:W0:Y:S01]  /*3c20*/  MUFU.RCP R9, R11 ;  /* 0x0000000b00097308 */ /* 0x000e220000001000 */
[----:B------:R-:W-:Y:S01]  /*3c30*/  FADD.FTZ R13, -R11, -RZ ;  /* 0x800000ff0b0d7221 */ /* 0x000fe20000010100 */
[----:B------:R-:W-:-:S04]  /*3c40*/  IADD3 R10, PT, PT, R10, 0x7f, -R7 ;  /* 0x0000007f0a0a7810 */ /* 0x000fc80007ffe807 */
[----:B------:R-:W-:Y:S01]  /*3c50*/  IADD3 R10, PT, PT, R10, R5, RZ ;  /* 0x000000050a0a7210 */ /* 0x000fe20007ffe0ff */
[----:B0-----:R-:W-:-:S04]  /*3c60*/  FFMA R12, R9, R13, 1 ;  /* 0x3f800000090c7423 */ /* 0x001fc8000000000d */
[----:B------:R-:W-:-:S04]  /*3c70*/  FFMA R9, R9, R12, R9 ;  /* 0x0000000c09097223 */ /* 0x000fc80000000009 */
[----:B------:R-:W-:-:S04]  /*3c80*/  FFMA R8, R2, R9, RZ ;  /* 0x0000000902087223 */ /* 0x000fc800000000ff */
[----:B------:R-:W-:-:S04]  /*3c90*/  FFMA R12, R13, R8, R2 ;  /* 0x000000080d0c7223 */ /* 0x000fc80000000002 */
[----:B------:R-:W-:-:S04]  /*3ca0*/  FFMA R8, R9, R12, R8 ;  /* 0x0000000c09087223 */ /* 0x000fc80000000008 */
[----:B------:R-:W-:-:S04]  /*3cb0*/  FFMA R13, R13, R8, R2 ;  /* 0x000000080d0d7223 */ /* 0x000fc80000000002 */
[----:B------:R-:W-:-:S05]  /*3cc0*/  FFMA R2, R9, R13, R8 ;  /* 0x0000000d09027223 */ /* 0x000fca0000000008 */
[----:B------:R-:W-:-:S04]  /*3cd0*/  SHF.R.U32.HI R7, RZ, 0x17, R2 ;  /* 0x00000017ff077819 */ /* 0x000fc80000011602 */
[----:B------:R-:W-:-:S04]  /*3ce0*/  LOP3.LUT R7, R7, 0xff, RZ, 0xc0, !PT ;  /* 0x000000ff07077812 */ /* 0x000fc800078ec0ff */
[----:B------:R-:W-:-:S04]  /*3cf0*/  IADD3 R11, PT, PT, R7, R10, RZ ;  /* 0x0000000a070b7210 */ /* 0x000fc80007ffe0ff */
[----:B------:R-:W-:-:S04]  /*3d00*/  IADD3 R5, PT, PT, R11, -0x1, RZ ;  /* 0xffffffff0b057810 */ /* 0x000fc80007ffe0ff */
[----:B------:R-:W-:-:S13]  /*3d10*/  ISETP.GE.U32.AND P0, PT, R5, 0xfe, PT ;  /* 0x000000fe0500780c */ /* 0x000fda0003f06070 */
[----:B------:R-:W-:Y:S05]  /*3d20*/  @!P0 BRA `(.L_x_17) ;  /* 0x0000000000808947 */ /* 0x000fea0003800000 */
[----:B------:R-:W-:-:S13]  /*3d30*/  ISETP.GT.AND P0, PT, R11, 0xfe, PT ;  /* 0x000000fe0b00780c */ /* 0x000fda0003f04270 */
[----:B------:R-:W-:Y:S05]  /*3d40*/  @P0 BRA `(.L_x_18) ;  /* 0x00000000006c0947 */ /* 0x000fea0003800000 */
[----:B------:R-:W-:-:S13]  /*3d50*/  ISETP.GE.AND P0, PT, R11, 0x1, PT ;  /* 0x000000010b00780c */ /* 0x000fda0003f06270 */
[----:B------:R-:W-:Y:S05]  /*3d60*/  @P0 BRA `(.L_x_19) ;  /* 0x0000000000740947 */ /* 0x000fea0003800000 */
[----:B------:R-:W-:Y:S02]  /*3d70*/  ISETP.GE.AND P0, PT, R11, -0x18, PT ;  /* 0xffffffe80b00780c */ /* 0x000fe40003f06270 */
[----:B------:R-:W-:-:S11]  /*3d80*/  LOP3.LUT R2, R2, 0x80000000, RZ, 0xc0, !PT ;  /* 0x8000000002027812 */ /* 0x000fd600078ec0ff */
[----:B------:R-:W-:Y:S05]  /*3d90*/  @!P0 BRA `(.L_x_19) ;  /* 0x0000000000688947 */ /* 0x000fea0003800000 */
[-CC-:B------:R-:W-:Y:S01]  /*3da0*/  FFMA.RZ R5, R9, R13.reuse, R8.reuse ;  /* 0x0000000d09057223 */ /* 0x180fe2000000c008 */
[C---:B------:R-:W-:Y:S02]  /*3db0*/  IADD3 R10, PT, PT, R11.reuse, 0x20, RZ ;  /* 0x000000200b0a7810 */ /* 0x040fe40007ffe0ff */
[----:B------:R-:W-:Y:S02]  /*3dc0*/  ISETP.NE.AND P2, PT, R11, RZ, PT ;  /* 0x000000ff0b00720c */ /* 0x000fe40003f45270 */
[----:B------:R-:W-:Y:S01]  /*3dd0*/  LOP3.LUT R7, R5, 0x7fffff, RZ, 0xc0, !PT ;  /* 0x007fffff05077812 */ /* 0x000fe200078ec0ff */
[CCC-:B------:R-:W-:Y:S01]  /*3de0*/  FFMA.RP R5, R9.reuse, R13.reuse, R8.reuse ;  /* 0x0000000d09057223 */ /* 0x1c0fe20000008008 */
[----:B------:R-:W-:Y:S01]  /*3df0*/  FFMA.RM R8, R9, R13, R8 ;  /* 0x0000000d09087223 */ /* 0x000fe20000004008 */
[----:B------:R-:W-:Y:S02]  /*3e00*/  ISETP.NE.AND P1, PT, R11, RZ, PT ;  /* 0x000000ff0b00720c */ /* 0x000fe40003f25270 */
[----:B------:R-:W-:-:S02]  /*3e10*/  LOP3.LUT R7, R7, 0x800000, RZ, 0xfc, !PT ;  /* 0x0080000007077812 */ /* 0x000fc400078efcff */
[----:B------:R-:W-:Y:S02]  /*3e20*/  IADD3 R9, PT, PT, -R11, RZ, RZ ;  /* 0x000000ff0b097210 */ /* 0x000fe40007ffe1ff */
[----:B------:R-:W-:Y:S02]  /*3e30*/  SHF.L.U32 R10, R7, R10, RZ ;  /* 0x0000000a070a7219 */ /* 0x000fe400000006ff */
[----:B------:R-:W-:Y:S02]  /*3e40*/  FSETP.NEU.FTZ.AND P0, PT, R5, R8, PT ;  /* 0x000000080500720b */ /* 0x000fe40003f1d000 */
[----:B------:R-:W-:Y:S02]  /*3e50*/  SEL R8, R9, RZ, P2 ;  /* 0x000000ff09087207 */ /* 0x000fe40001000000 */
[----:B------:R-:W-:Y:S02]  /*3e60*/  ISETP.NE.AND P1, PT, R10, RZ, P1 ;  /* 0x000000ff0a00720c */ /* 0x000fe40000f25270 */
[----:B------:R-:W-:-:S02]  /*3e70*/  SHF.R.U32.HI R8, RZ, R8, R7 ;  /* 0x00000008ff087219 */ /* 0x000fc40000011607 */
[----:B------:R-:W-:Y:S02]  /*3e80*/  PLOP3.LUT P0, PT, P0, P1, PT, 0xf8, 0x8f ;  /* 0x00000000008f781c */ /* 0x000fe40000703f70 */
[----:B------:R-:W-:Y:S02]  /*3e90*/  SHF.R.U32.HI R10, RZ, 0x1, R8 ;  /* 0x00000001ff0a7819 */ /* 0x000fe40000011608 */
[----:B------:R-:W-:-:S04]  /*3ea0*/  SEL R5, RZ, 0x1, !P0 ;  /* 0x00000001ff057807 */ /* 0x000fc80004000000 */
[----:B------:R-:W-:-:S04]  /*3eb0*/  LOP3.LUT R5, R5, 0x1, R10, 0xf8, !PT ;  /* 0x0000000105057812 */ /* 0x000fc800078ef80a */
[----:B------:R-:W-:-:S04]  /*3ec0*/  LOP3.LUT R5, R5, R8, RZ, 0xc0, !PT ;  /* 0x0000000805057212 */ /* 0x000fc800078ec0ff */
[----:B------:R-:W-:-:S04]  /*3ed0*/  IADD3 R5, PT, PT, R10, R5, RZ ;  /* 0x000000050a057210 */ /* 0x000fc80007ffe0ff */
[----:B------:R-:W-:Y:S01]  /*3ee0*/  LOP3.LUT R2, R5, R2, RZ, 0xfc, !PT ;  /* 0x0000000205027212 */ /* 0x000fe200078efcff */
[----:B------:R-:W-:Y:S06]  /*3ef0*/  BRA `(.L_x_19) ;  /* 0x0000000000107947 */ /* 0x000fec0003800000 */
.L_x_18:
[----:B------:R-:W-:-:S04]  /*3f00*/  LOP3.LUT R2, R2, 0x80000000, RZ, 0xc0, !PT ;  /* 0x8000000002027812 */ /* 0x000fc800078ec0ff */
[----:B------:R-:W-:Y:S01]  /*3f10*/  LOP3.LUT R2, R2, 0x7f800000, RZ, 0xfc, !PT ;  /* 0x7f80000002027812 */ /* 0x000fe200078efcff */
[----:B------:R-:W-:Y:S06]  /*3f20*/  BRA `(.L_x_19) ;  /* 0x0000000000047947 */ /* 0x000fec0003800000 */
.L_x_17:
[----:B------:R-:W-:-:S07]  /*3f30*/  LEA R2, R10, R2, 0x17 ;  /* 0x000000020a027211 */ /* 0x000fce00078eb8ff */
.L_x_19:
[----:B------:R-:W-:Y:S05]  /*3f40*/  BSYNC.RECONVERGENT B2 ;  /* 0x0000000000027941 */ /* 0x000fea0003800200 */
.L_x_16:
[----:B------:R-:W-:Y:S05]  /*3f50*/  BRA `(.L_x_20) ;  /* 0x0000000000207947 */ /* 0x000fea0003800000 */
.L_x_15:
[----:B------:R-:W-:-:S04]  /*3f60*/  LOP3.LUT R2, R9, 0x80000000, R8, 0x48, !PT ;  /* 0x8000000009027812 */ /* 0x000fc800078e4808 */
[----:B------:R-:W-:Y:S01]  /*3f70*/  LOP3.LUT R2, R2, 0x7f800000, RZ, 0xfc, !PT ;  /* 0x7f80000002027812 */ /* 0x000fe200078efcff */
[----:B------:R-:W-:Y:S06]  /*3f80*/  BRA `(.L_x_20) ;  /* 0x0000000000147947 */ /* 0x000fec0003800000 */
.L_x_14:
[----:B------:R-:W-:Y:S01]  /*3f90*/  LOP3.LUT R2, R9, 0x80000000, R8, 0x48, !PT ;  /* 0x8000000009027812 */ /* 0x000fe200078e4808 */
[----:B------:R-:W-:Y:S06]  /*3fa0*/  BRA `(.L_x_20) ;  /* 0x00000000000c7947 */ /* 0x000fec0003800000 */
.L_x_13:
[----:B------:R-:W0:Y:S01]  /*3fb0*/  MUFU.RSQ R2, -QNAN ;  /* 0xffc0000000027908 */ /* 0x000e220000001400 */
[----:B------:R-:W-:Y:S05]  /*3fc0*/  BRA `(.L_x_20) ;  /* 0x0000000000047947 */ /* 0x000fea0003800000 */
.L_x_12:
[----:B------:R-:W-:-:S07]  /*3fd0*/  FADD.FTZ R2, R2, R3 ;  /* 0x0000000302027221 */ /* 0x000fce0000010000 */
.L_x_20:
[----:B------:R-:W-:Y:S05]  /*3fe0*/  BSYNC.RECONVERGENT B1 ;  /* 0x0000000000017941 */ /* 0x000fea0003800200 */
.L_x_10:
[----:B------:R-:W-:-:S04]  /*3ff0*/  HFMA2 R5, -RZ, RZ, 0, 0 ;  /* 0x00000000ff057431 */ /* 0x000fc800000001ff */
[----:B0-----:R-:W-:Y:S05]  /*4000*/  RET.REL.NODEC R4 `(_Z12UpdateMiLiOiPfS_S_S_S_S_S_ii) ;  /* 0xffffffbc04fc7950 */ /* 0x001fea0003c3ffff */
.L_x_21:
[----:B------:R-:W-:-:S00]  /*4010*/  BRA `(.L_x_21) ;  /* 0xfffffffc00fc7947 */ /* 0x000fc0000383ffff */
[----:B------:R-:W-:-:S00]  /*4020*/  NOP ;  /* 0x0000000000007918 */ /* 0x000fc00000000000 */
        /* <DEDUP_REMOVED lines=13> */
.L_x_47:


//--------------------- .text._Z6RowSumPfS_ii     --------------------------
	.section	.text._Z6RowSumPfS_ii,"ax",@progbits
	.align	128
        .global         _Z6RowSumPfS_ii
        .type           _Z6RowSumPfS_ii,@function
        .size           _Z6RowSumPfS_ii,(.L_x_49 - _Z6RowSumPfS_ii)
        .other          _Z6RowSumPfS_ii,@"STO_CUDA_ENTRY STV_DEFAULT"
_Z6RowSumPfS_ii:
.text._Z6RowSumPfS_ii:
[----:B------:R-:W-:Y:S01]  /*0000*/  LDC R1, c[0x0][0x37c] ;  /* 0x0000df00ff017b82 */ /* 0x000fe20000000800 */
[----:B------:R-:W0:Y:S07]  /*0010*/  S2R R3, SR_TID.X ;  /* 0x0000000000037919 */ /* 0x000e2e0000002100 */
[----:B------:R-:W0:Y:S01]  /*0020*/  S2UR UR4, SR_CTAID.X ;  /* 0x00000000000479c3 */ /* 0x000e220000002500 */
[----:B------:R-:W1:Y:S07]  /*0030*/  LDCU UR5, c[0x0][0x390] ;  /* 0x00007200ff0577ac */ /* 0x000e6e0008000800 */
[----:B------:R-:W0:Y:S02]  /*0040*/  LDC R0, c[0x0][0x360] ;  /* 0x0000d800ff007b82 */ /* 0x000e240000000800 */
[----:B0-----:R-:W-:-:S05]  /*0050*/  IMAD R0, R0, UR4, R3 ;  /* 0x0000000400007c24 */ /* 0x001fca000f8e0203 */
[----:B-1----:R-:W-:-:S13]  /*0060*/  ISETP.GE.AND P0, PT, R0, UR5, PT ;  /* 0x0000000500007c0c */ /* 0x002fda000bf06270 */
[----:B------:R-:W-:Y:S05]  /*0070*/  @P0 EXIT ;  /* 0x000000000000094d */ /* 0x000fea0003800000 */
[----:B------:R-:W0:Y:S01]  /*0080*/  LDCU UR6, c[0x0][0x394] ;  /* 0x00007280ff0677ac */ /* 0x000e220008000800 */
[----:B------:R-:W-:Y:S01]  /*0090*/  HFMA2 R10, -RZ, RZ, 0, 0 ;  /* 0x00000000ff0a7431 */ /* 0x000fe200000001ff */
[----:B------:R-:W1:Y:S01]  /*00a0*/  LDCU.64 UR10, c[0x0][0x358] ;  /* 0x00006b00ff0a77ac */ /* 0x000e620008000a00 */
[----:B0-----:R-:W-:-:S09]  /*00b0*/  UISETP.GE.AND UP0, UPT, UR6, 0x1, UPT ;  /* 0x000000010600788c */ /* 0x001fd2000bf06270 */
[----:B-1----:R-:W-:Y:S05]  /*00c0*/  BRA.U !UP0, `(.L_x_22) ;  /* 0x0000001108807547 */ /* 0x002fea000b800000 */
[----:B------:R-:W-:Y:S02]  /*00d0*/  UISETP.GE.U32.AND UP1, UPT, UR6, 0x80, UPT ;  /* 0x000000800600788c */ /* 0x000fe4000bf26070 */
[----:B------:R-:W-:Y:S01]  /*00e0*/  IMAD R5, R0, UR6, RZ ;  /* 0x0000000600057c24 */ /* 0x000fe2000f8e02ff */
[----:B------:R-:W-:Y:S01]  /*00f0*/  ULOP3.LUT UR5, UR6, 0x7f, URZ, 0xc0, !UPT ;  /* 0x0000007f06057892 */ /* 0x000fe2000f8ec0ff */
[----:B------:R-:W-:Y:S01]  /*0100*/  MOV R10, RZ ;  /* 0x000000ff000a7202 */ /* 0x000fe20000000f00 */
[----:B------:R-:W-:Y:S02]  /*0110*/  UMOV UR4, URZ ;  /* 0x000000ff00047c82 */ /* 0x000fe40008000000 */
[----:B------:R-:W-:Y:S02]  /*0120*/  UISETP.NE.AND UP0, UPT, UR5, URZ, UPT ;  /* 0x000000ff0500728c */ /* 0x000fe4000bf05270 */
[----:B------:R-:W-:Y:S09]  /*0130*/  BRA.U !UP1, `(.L_x_23) ;  /* 0x0000001109387547 */ /* 0x000ff2000b800000 */
[----:B------:R-:W0:Y:S01]  /*0140*/  LDCU.64 UR8, c[0x0][0x380] ;  /* 0x00007000ff0877ac */ /* 0x000e220008000a00 */
[----:B------:R-:W-:Y:S02]  /*0150*/  MOV R10, RZ ;  /* 0x000000ff000a7202 */ /* 0x000fe40000000f00 */
[----:B------:R-:W-:Y:S01]  /*0160*/  MOV R6, R5 ;  /* 0x0000000500067202 */ /* 0x000fe20000000f00 */
[----:B------:R-:W-:Y:S02]  /*0170*/  ULOP3.LUT UR4, UR6, 0x7fffff80, URZ, 0xc0, !UPT ;  /* 0x7fffff8006047892 */ /* 0x000fe4000f8ec0ff */
[----:B0-----:R-:W-:Y:S02]  /*0180*/  UIADD3 UR6, UP1, UPT, UR8, 0x100, URZ ;  /* 0x0000010008067890 */ /* 0x001fe4000ff3e0ff */
[----:B------:R-:W-:Y:S02]  /*0190*/  UIADD3 UR8, UPT, UPT, -UR4, URZ, URZ ;  /* 0x000000ff04087290 */ /* 0x000fe4000fffe1ff */
[----:B------:R-:W-:-:S12]  /*01a0*/  UIADD3.X UR7, UPT, UPT, URZ, UR9, URZ, UP1, !UPT ;  /* 0x00000009ff077290 */ /* 0x000fd80008ffe4ff */
.L_x_24:
[----:B------:R-:W-:Y:S02]  /*01b0*/  MOV R2, UR6 ;  /* 0x0000000600027c02 */ /* 0x000fe40008000f00 */
[----:B------:R-:W-:-:S03]  /*01c0*/  MOV R3, UR7 ;  /* 0x0000000700037c02 */ /* 0x000fc60008000f00 */
[----:B------:R-:W-:-:S05]  /*01d0*/  IMAD.WIDE R2, R6, 0x4, R2 ;  /* 0x0000000406027825 */ /* 0x000fca00078e0202 */
[----:B------:R-:W2:Y:S04]  /*01e0*/  LDG.E R15, desc[UR10][R2.64+-0x100] ;  /* 0xffff000a020f7981 */ /* 0x000ea8000c1e1900 */
[----:B------:R-:W3:Y:S04]  /*01f0*/  LDG.E R27, desc[UR10][R2.64+-0xfc] ;  /* 0xffff040a021b7981 */ /* 0x000ee8000c1e1900 */
[----:B------:R-:W4:Y:S04]  /*0200*/  LDG.E R13, desc[UR10][R2.64+-0xf8] ;  /* 0xffff080a020d7981 */ /* 0x000f28000c1e1900 */
[----:B------:R-:W5:Y:S04]  /*0210*/  LDG.E R12, desc[UR10][R2.64+-0xf4] ;  /* 0xffff0c0a020c7981 */ /* 0x000f68000c1e1900 */
        /* <DEDUP_REMOVED lines=16> */
[----:B------:R-:W5:Y:S01]  /*0320*/  LDG.E R14, desc[UR10][R2.64+-0xac] ;  /* 0xffff540a020e7981 */ /* 0x000f62000c1e1900 */
[----:B--2---:R-:W-:-:S03]  /*0330*/  FADD R10, R15, R10 ;  /* 0x0000000a0f0a7221 */ /* 0x004fc60000000000 */
[----:B------:R-:W2:Y:S01]  /*0340*/  LDG.E R15, desc[UR10][R2.64+-0xb0] ;  /* 0xffff500a020f7981 */ /* 0x000ea2000c1e1900 */
[----:B---3--:R-:W-:-:S04]  /*0350*/  FADD R10, R10, R27 ;  /* 0x0000001b0a0a7221 */ /* 0x008fc80000000000 */
[----:B----4-:R-:W-:Y:S02]  /*0360*/  FADD R27, R10, R13 ;  /* 0x0000000d0a1b7221 */ /* 0x010fe40000000000 */
[----:B------:R-:W3:Y:S02]  /*0370*/  LDG.E R13, desc[UR10][R2.64+-0xa8] ;  /* 0xffff580a020d7981 */ /* 0x000ee4000c1e1900 */
[----:B-----5:R-:W-:Y:S02]  /*0380*/  FADD R10, R27, R12 ;  /* 0x0000000c1b0a7221 */ /* 0x020fe40000000000 */
[----:B------:R-:W4:Y:S02]  /*0390*/  LDG.E R12, desc[UR10][R2.64+-0xa4] ;  /* 0xffff5c0a020c7981 */ /* 0x000f24000c1e1900 */
[----:B------:R-:W-:Y:S02]  /*03a0*/  FADD R27, R10, R11 ;  /* 0x0000000b0a1b7221 */ /* 0x000fe40000000000 */
[----:B------:R-:W5:Y:S02]  /*03b0*/  LDG.E R11, desc[UR10][R2.64+-0xa0] ;  /* 0xffff600a020b7981 */ /* 0x000f64000c1e1900 */
[----:B------:R-:W-:-:S02]  /*03c0*/  FADD R26, R27, R26 ;  /* 0x0000001a1b1a7221 */ /* 0x000fc40000000000 */
[----:B------:R-:W5:Y:S02]  /*03d0*/  LDG.E R10, desc[UR10][R2.64+-0x9c] ;  /* 0xffff640a020a7981 */ /* 0x000f64000c1e1900 */
[----:B------:R-:W-:Y:S02]  /*03e0*/  FADD R27, R26, R9 ;  /* 0x000000091a1b7221 */ /* 0x000fe40000000000 */
[----:B------:R-:W5:Y:S02]  /*03f0*/  LDG.E R9, desc[UR10][R2.64+-0x98] ;  /* 0xffff680a02097981 */ /* 0x000f64000c1e1900 */
        /* <DEDUP_REMOVED lines=26> */
[----:B--2---:R-:W-:-:S02]  /*05a0*/  FADD R27, R26, R15 ;  /* 0x0000000f1a1b7221 */ /* 0x004fc40000000000 */
[----:B------:R-:W2:Y:S02]  /*05b0*/  LDG.E R15, desc[UR10][R2.64+-0x60] ;  /* 0xffffa00a020f7981 */ /* 0x000ea4000c1e1900 */
[----:B------:R-:W-:Y:S02]  /*05c0*/  FADD R26, R27, R14 ;  /* 0x0000000e1b1a7221 */ /* 0x000fe40000000000 */
[----:B------:R-:W2:Y:S02]  /*05d0*/  LDG.E R14, desc[UR10][R2.64+-0x5c] ;  /* 0xffffa40a020e7981 */ /* 0x000ea4000c1e1900 */
[----:B---3--:R-:W-:Y:S02]  /*05e0*/  FADD R27, R26, R13 ;  /* 0x0000000d1a1b7221 */ /* 0x008fe40000000000 */
[----:B------:R-:W3:Y:S02]  /*05f0*/  LDG.E R13, desc[UR10][R2.64+-0x58] ;  /* 0xffffa80a020d7981 */ /* 0x000ee4000c1e1900 */
[----:B----4-:R-:W-:-:S02]  /*0600*/  FADD R26, R27, R12 ;  /* 0x0000000c1b1a7221 */ /* 0x010fc40000000000 */
[----:B------:R-:W4:Y:S02]  /*0610*/  LDG.E R12, desc[UR10][R2.64+-0x54] ;  /* 0xffffac0a020c7981 */ /* 0x000f24000c1e1900 */
[----:B-----5:R-:W-:Y:S02]  /*0620*/  FADD R27, R26, R11 ;  /* 0x0000000b1a1b7221 */ /* 0x020fe40000000000 */
        /* <DEDUP_REMOVED lines=31> */
[----:B--2---:R-:W-:Y:S02]  /*0820*/  FADD R27, R26, R15 ;  /* 0x0000000f1a1b7221 */ /* 0x004fe40000000000 */
[----:B------:R-:W2:Y:S02]  /*0830*/  LDG.E R15, desc[UR10][R2.64+-0x10] ;  /* 0xfffff00a020f7981 */ /* 0x000ea4000c1e1900 */
[----:B------:R-:W-:-:S02]  /*0840*/  FADD R26, R27, R14 ;  /* 0x0000000e1b1a7221 */ /* 0x000fc40000000000 */
[----:B------:R-:W2:Y:S02]  /*0850*/  LDG.E R14, desc[UR10][R2.64+-0xc] ;  /* 0xfffff40a020e7981 */ /* 0x000ea4000c1e1900 */
[----:B---3--:R-:W-:Y:S02]  /*0860*/  FADD R27, R26, R13 ;  /* 0x0000000d1a1b7221 */ /* 0x008fe40000000000 */
[----:B------:R-:W3:Y:S02]  /*0870*/  LDG.E R13, desc[UR10][R2.64+-0x8] ;  /* 0xfffff80a020d7981 */ /* 0x000ee4000c1e1900 */
[----:B----4-:R-:W-:Y:S02]  /*0880*/  FADD R26, R27, R12 ;  /* 0x0000000c1b1a7221 */ /* 0x010fe40000000000 */
[----:B------:R-:W4:Y:S02]  /*0890*/  LDG.E R12, desc[UR10][R2.64+-0x4] ;  /* 0xfffffc0a020c7981 */ /* 0x000f24000c1e1900 */
[----:B-----5:R-:W-:-:S02]  /*08a0*/  FADD R27, R26, R11 ;  /* 0x0000000b1a1b7221 */ /* 0x020fc40000000000 */
        /* <DEDUP_REMOVED lines=31> */
[----:B--2---:R-:W-:Y:S02]  /*0aa0*/  FADD R27, R26, R15 ;  /* 0x0000000f1a1b7221 */ /* 0x004fe40000000000 */
[----:B------:R-:W2:Y:S02]  /*0ab0*/  LDG.E R15, desc[UR10][R2.64+0x40] ;  /* 0x0000400a020f7981 */ /* 0x000ea4000c1e1900 */
[----:B------:R-:W-:Y:S02]  /*0ac0*/  FADD R26, R27, R14 ;  /* 0x0000000e1b1a7221 */ /* 0x000fe40000000000 */
[----:B------:R-:W2:Y:S02]  /*0ad0*/  LDG.E R14, desc[UR10][R2.64+0x44] ;  /* 0x0000440a020e7981 */ /* 0x000ea4000c1e1900 */
[----:B---3--:R-:W-:-:S02]  /*0ae0*/  FADD R27, R26, R13 ;  /* 0x0000000d1a1b7221 */ /* 0x008fc40000000000 */
[----:B------:R-:W3:Y:S02]  /*0af0*/  LDG.E R13, desc[UR10][R2.64+0x48] ;  /* 0x0000480a020d7981 */ /* 0x000ee4000c1e1900 */
[----:B----4-:R-:W-:Y:S02]  /*0b00*/  FADD R26, R27, R12 ;  /* 0x0000000c1b1a7221 */ /* 0x010fe40000000000 */
[----:B------:R-:W4:Y:S02]  /*0b10*/  LDG.E R12, desc[UR10][R2.64+0x4c] ;  /* 0x00004c0a020c7981 */ /* 0x000f24000c1e1900 */
[----:B-----5:R-:W-:Y:S02]  /*0b20*/  FADD R27, R26, R11 ;  /* 0x0000000b1a1b7221 */ /* 0x020fe40000000000 */
        /* <DEDUP_REMOVED lines=84> */
[----:B------:R-:W5:Y:S04]  /*1070*/  LDG.E R9, desc[UR10][R2.64+0xf8] ;  /* 0x0000f80a02097981 */ /* 0x000f68000c1e1900 */
[----:B------:R-:W5:Y:S01]  /*1080*/  LDG.E R26, desc[UR10][R2.64+0xfc] ;  /* 0x0000fc0a021a7981 */ /* 0x000f62000c1e1900 */
[----:B------:R-:W-:-:S04]  /*1090*/  FADD R8, R27, R8 ;  /* 0x000000081b087221 */ /* 0x000fc80000000000 */
        /* <DEDUP_REMOVED lines=11> */
[----:B------:R-:W-:Y:S01]  /*1150*/  FADD R16, R17, R16 ;  /* 0x0000001011107221 */ /* 0x000fe20000000000 */
[----:B------:R-:W-:-:S04]  /*1160*/  UIADD3 UR8, UPT, UPT, UR8, 0x80, URZ ;  /* 0x0000008008087890 */ /* 0x000fc8000fffe0ff */
[----:B------:R-:W-:Y:S01]  /*1170*/  UISETP.NE.AND UP1, UPT, UR8, URZ, UPT ;  /* 0x000000ff0800728c */ /* 0x000fe2000bf25270 */
[----:B------:R-:W-:Y:S01]  /*1180*/  IADD3 R6, PT, PT, R6, 0x80, RZ ;  /* 0x0000008006067810 */ /* 0x000fe20007ffe0ff */
[----:B--2---:R-:W-:-:S04]  /*1190*/  FADD R15, R16, R15 ;  /* 0x0000000f100f7221 */ /* 0x004fc80000000000 */
[----:B------:R-:W-:-:S04]  /*11a0*/  FADD R14, R15, R14 ;  /* 0x0000000e0f0e7221 */ /* 0x000fc80000000000 */
[----:B---3--:R-:W-:-:S04]  /*11b0*/  FADD R13, R14, R13 ;  /* 0x0000000d0e0d7221 */ /* 0x008fc80000000000 */
[----:B----4-:R-:W-:-:S04]  /*11c0*/  FADD R12, R13, R12 ;  /* 0x0000000c0d0c7221 */ /* 0x010fc80000000000 */
[----:B-----5:R-:W-:-:S04]  /*11d0*/  FADD R11, R12, R11 ;  /* 0x0000000b0c0b7221 */ /* 0x020fc80000000000 */
[----:B------:R-:W-:-:S04]  /*11e0*/  FADD R10, R11, R10 ;  /* 0x0000000a0b0a7221 */ /* 0x000fc80000000000 */
[----:B------:R-:W-:-:S04]  /*11f0*/  FADD R9, R10, R9 ;  /* 0x000000090a097221 */ /* 0x000fc80000000000 */
[----:B------:R-:W-:Y:S01]  /*1200*/  FADD R10, R9, R26 ;  /* 0x0000001a090a7221 */ /* 0x000fe20000000000 */
[----:B------:R-:W-:Y:S06]  /*1210*/  BRA.U UP1, `(.L_x_24) ;  /* 0xffffffed01e47547 */ /* 0x000fec000b83ffff */
.L_x_23:
[----:B------:R-:W-:Y:S05]  /*1220*/  BRA.U !UP0, `(.L_x_22) ;  /* 0x0000000108287547 */ /* 0x000fea000b800000 */
[----:B------:R-:W0:Y:S01]  /*1230*/  LDC.64 R6, c[0x0][0x380] ;  /* 0x0000e000ff067b82 */ /* 0x000e220000000a00 */
[----:B------:R-:W-:Y:S01]  /*1240*/  IADD3 R5, PT, PT, R5, UR4, RZ ;  /* 0x0000000405057c10 */ /* 0x000fe2000fffe0ff */
[----:B------:R-:W-:-:S12]  /*1250*/  UIADD3 UR5, UPT, UPT, -UR5, URZ, URZ ;  /* 0x000000ff05057290 */ /* 0x000fd8000fffe1ff */
.L_x_25:
[----:B0-----:R-:W-:-:S06]  /*1260*/  IMAD.WIDE R2, R5, 0x4, R6 ;  /* 0x0000000405027825 */ /* 0x001fcc00078e0206 */
[----:B------:R-:W2:Y:S01]  /*1270*/  LDG.E R3, desc[UR10][R2.64] ;  /* 0x0000000a02037981 */ /* 0x000ea2000c1e1900 */
[----:B------:R-:W-:Y:S01]  /*1280*/  UIADD3 UR5, UPT, UPT, UR5, 0x1, URZ ;  /* 0x0000000105057890 */ /* 0x000fe2000fffe0ff */
[----:B------:R-:W-:-:S03]  /*1290*/  IADD3 R5, PT, PT, R5, 0x1, RZ ;  /* 0x0000000105057810 */ /* 0x000fc60007ffe0ff */
[----:B------:R-:W-:Y:S01]  /*12a0*/  UISETP.NE.AND UP0, UPT, UR5, URZ, UPT ;  /* 0x000000ff0500728c */ /* 0x000fe2000bf05270 */
[----:B--2---:R-:W-:-:S08]  /*12b0*/  FADD R10, R3, R10 ;  /* 0x0000000a030a7221 */ /* 0x004fd00000000000 */
[----:B------:R-:W-:Y:S05]  /*12c0*/  BRA.U UP0, `(.L_x_25) ;  /* 0xfffffffd00e47547 */ /* 0x000fea000b83ffff */
.L_x_22:
[----:B------:R-:W0:Y:S02]  /*12d0*/  LDC.64 R2, c[0x0][0x388] ;  /* 0x0000e200ff027b82 */ /* 0x000e240000000a00 */
[----:B0-----:R-:W-:-:S05]  /*12e0*/  IMAD.WIDE R2, R0, 0x4, R2 ;  /* 0x0000000400027825 */ /* 0x001fca00078e0202 */
[----:B------:R-:W-:Y:S01]  /*12f0*/  STG.E desc[UR10][R2.64], R10 ;  /* 0x0000000a02007986 */ /* 0x000fe2000c10190a */
[----:B------:R-:W-:Y:S05]  /*1300*/  EXIT ;  /* 0x000000000000794d */ /* 0x000fea0003800000 */
.L_x_26:
        /* <DEDUP_REMOVED lines=15> */
.L_x_49:


//--------------------- .text._Z14MinusMaxAndExpPfS_S_ii --------------------------
	.section	.text._Z14MinusMaxAndExpPfS_S_ii,"ax",@progbits
	.align	128
        .global         _Z14MinusMaxAndExpPfS_S_ii
        .type           _Z14MinusMaxAndExpPfS_S_ii,@function
        .size           _Z14MinusMaxAndExpPfS_S_ii,(.L_x_50 - _Z14MinusMaxAndExpPfS_S_ii)
        .other          _Z14MinusMaxAndExpPfS_S_ii,@"STO_CUDA_ENTRY STV_DEFAULT"
_Z14MinusMaxAndExpPfS_S_ii:
.text._Z14MinusMaxAndExpPfS_S_ii:
[----:B------:R-:W-:Y:S01]  /*0000*/  LDC R1, c[0x0][0x37c] ;  /* 0x0000df00ff017b82 */ /* 0x000fe20000000800 */
[----:B------:R-:W0:Y:S07]  /*0010*/  S2R R11, SR_TID.X ;  /* 0x00000000000b7919 */ /* 0x000e2e0000002100 */
[----:B------:R-:W0:Y:S01]  /*0020*/  LDC R0, c[0x0][0x360] ;  /* 0x0000d800ff007b82 */ /* 0x000e220000000800 */
[----:B------:R-:W1:Y:S01]  /*0030*/  LDCU UR8, c[0x0][0x398] ;  /* 0x00007300ff0877ac */ /* 0x000e620008000800 */
[----:B------:R-:W2:Y:S06]  /*0040*/  S2R R6, SR_TID.Y ;  /* 0x0000000000067919 */ /* 0x000eac0000002200 */
[----:B------:R-:W0:Y:S08]  /*0050*/  S2UR UR4, SR_CTAID.X ;  /* 0x00000000000479c3 */ /* 0x000e300000002500 */
[----:B------:R-:W2:Y:S08]  /*0060*/  S2UR UR5, SR_CTAID.Y ;  /* 0x00000000000579c3 */ /* 0x000eb00000002600 */
[----:B------:R-:W2:Y:S01]  /*0070*/  LDC R7, c[0x0][0x364] ;  /* 0x0000d900ff077b82 */ /* 0x000ea20000000800 */
[----:B0-----:R-:W-:-:S02]  /*0080*/  IMAD R0, R0, UR4, R11 ;  /* 0x0000000400007c24 */ /* 0x001fc4000f8e020b */
[----:B--2---:R-:W-:-:S05]  /*0090*/  IMAD R7, R7, UR5, R6 ;  /* 0x0000000507077c24 */ /* 0x004fca000f8e0206 */
[----:B------:R-:W-:-:S04]  /*00a0*/  VIMNMX R2, PT, PT, R0, R7, !PT ;  /* 0x0000000700027248 */ /* 0x000fc80007fe0100 */
[----:B-1----:R-:W-:-:S13]  /*00b0*/  ISETP.GE.AND P0, PT, R2, UR8, PT ;  /* 0x0000000802007c0c */ /* 0x002fda000bf06270 */
[----:B------:R-:W-:Y:S05]  /*00c0*/  @P0 EXIT ;  /* 0x000000000000094d */ /* 0x000fea0003800000 */
[----:B------:R-:W0:Y:S01]  /*00d0*/  LDC.64 R2, c[0x0][0x380] ;  /* 0x0000e000ff027b82 */ /* 0x000e220000000a00 */
[----:B------:R-:W1:Y:S01]  /*00e0*/  LDCU.64 UR6, c[0x0][0x358] ;  /* 0x00006b00ff0677ac */ /* 0x000e620008000a00 */
[----:B------:R-:W-:-:S06]  /*00f0*/  IMAD R9, R7, UR8, R0 ;  /* 0x0000000807097c24 */ /* 0x000fcc000f8e0200 */
[----:B------:R-:W2:Y:S08]  /*0100*/  S2UR UR5, SR_CgaCtaId ;  /* 0x00000000000579c3 */ /* 0x000eb00000008800 */
[----:B------:R-:W3:Y:S01]  /*0110*/  LDC.64 R4, c[0x0][0x390] ;  /* 0x0000e400ff047b82 */ /* 0x000ee20000000a00 */
[----:B0-----:R-:W-:-:S05]  /*0120*/  IMAD.WIDE R2, R9, 0x4, R2 ;  /* 0x0000000409027825 */ /* 0x001fca00078e0202 */
[----:B-1----:R-:W4:Y:S01]  /*0130*/  LDG.E R0, desc[UR6][R2.64] ;  /* 0x0000000602007981 */ /* 0x002f22000c1e1900 */
[----:B------:R-:W-:Y:S01]  /*0140*/  UMOV UR4, 0x400 ;  /* 0x0000040000047882 */ /* 0x000fe20000000000 */
[----:B------:R-:W-:Y:S01]  /*0150*/  LEA R6, R6, R11, 0x5 ;  /* 0x0000000b06067211 */ /* 0x000fe200078e28ff */
[----:B--2---:R-:W-:-:S06]  /*0160*/  ULEA UR4, UR5, UR4, 0x18 ;  /* 0x0000000405047291 */ /* 0x004fcc000f8ec0ff */
[----:B------:R-:W-:Y:S01]  /*0170*/  LEA R11, R6, UR4, 0x2 ;  /* 0x00000004060b7c11 */ /* 0x000fe2000f8e10ff */
[----:B---3--:R-:W-:-:S04]  /*0180*/  IMAD.WIDE.U32 R4, R7, 0x4, R4 ;  /* 0x0000000407047825 */ /* 0x008fc800078e0004 */
[----:B----4-:R-:W-:Y:S01]  /*0190*/  STS [R11], R0 ;  /* 0x000000000b007388 */ /* 0x010fe20000000800 */
[----:B------:R-:W-:Y:S06]  /*01a0*/  BAR.SYNC.DEFER_BLOCKING 0x0 ;  /* 0x0000000000007b1d */ /* 0x000fec0000010000 */
[----:B------:R-:W2:Y:S01]  /*01b0*/  LDG.E R5, desc[UR6][R4.64] ;  /* 0x0000000604057981 */ /* 0x000ea2000c1e1900 */
[----:B------:R-:W-:Y:S01]  /*01c0*/  HFMA2 R3, -RZ, RZ, 0.96630859375, -0.0022525787353515625 ;  /* 0x3bbb989dff037431 */ /* 0x000fe200000001ff */
[----:B------:R-:W-:Y:S02]  /*01d0*/  MOV R7, 0x437c0000 ;  /* 0x437c000000077802 */ /* 0x000fe40000000f00 */
[----:B------:R-:W2:Y:S02]  /*01e0*/  LDS R2, [R11] ;  /* 0x000000000b027984 */ /* 0x000ea40000000800 */
[----:B--2---:R-:W-:-:S04]  /*01f0*/  FADD R6, R2, -R5 ;  /* 0x8000000502067221 */ /* 0x004fc80000000000 */
[----:B------:R-:W-:-:S04]  /*0200*/  FFMA.SAT R2, R6, R3, 0.5 ;  /* 0x3f00000006027423 */ /* 0x000fc80000002003 */
[----:B------:R-:W-:Y:S02]  /*0210*/  FFMA.RM R7, R2, R7, 12582913 ;  /* 0x4b40000102077423 */ /* 0x000fe40000004007 */
[----:B------:R-:W0:Y:S02]  /*0220*/  LDC.64 R2, c[0x0][0x388] ;  /* 0x0000e200ff027b82 */ /* 0x000e240000000a00 */
[C---:B------:R-:W-:Y:S01]  /*0230*/  FADD R13, R7.reuse, -12583039 ;  /* 0xcb40007f070d7421 */ /* 0x040fe20000000000 */
[----:B------:R-:W-:-:S03]  /*0240*/  SHF.L.U32 R7, R7, 0x17, RZ ;  /* 0x0000001707077819 */ /* 0x000fc600000006ff */
[----:B------:R-:W-:-:S04]  /*0250*/  FFMA R13, R6, 1.4426950216293334961, -R13 ;  /* 0x3fb8aa3b060d7823 */ /* 0x000fc8000000080d */
[----:B------:R-:W-:-:S04]  /*0260*/  FFMA R13, R6, 1.925963033500011079e-08, R13 ;  /* 0x32a57060060d7823 */ /* 0x000fc8000000000d */
[----:B------:R-:W1:Y:S01]  /*0270*/  MUFU.EX2 R0, R13 ;  /* 0x0000000d00007308 */ /* 0x000e620000000800 */
[----:B0-----:R-:W-:-:S04]  /*0280*/  IMAD.WIDE R2, R9, 0x4, R2 ;  /* 0x0000000409027825 */ /* 0x001fc800078e0202 */
[----:B-1----:R-:W-:-:S05]  /*0290*/  FMUL R7, R7, R0 ;  /* 0x0000000007077220 */ /* 0x002fca0000400000 */
[----:B------:R-:W-:Y:S01]  /*02a0*/  STG.E desc[UR6][R2.64], R7 ;  /* 0x0000000702007986 */ /* 0x000fe2000c101906 */
[----:B------:R-:W-:Y:S05]  /*02b0*/  EXIT ;  /* 0x000000000000794d */ /* 0x000fea0003800000 */
.L_x_27:
        /* <DEDUP_REMOVED lines=12> */
.L_x_50:


//--------------------- .text._Z6RowMaxPfS_ii     --------------------------
	.section	.text._Z6RowMaxPfS_ii,"ax",@progbits
	.align	128
        .global         _Z6RowMaxPfS_ii
        .type           _Z6RowMaxPfS_ii,@function
        .size           _Z6RowMaxPfS_ii,(.L_x_51 - _Z6RowMaxPfS_ii)
        .other          _Z6RowMaxPfS_ii,@"STO_CUDA_ENTRY STV_DEFAULT"
_Z6RowMaxPfS_ii:
.text._Z6RowMaxPfS_ii:
        /* <DEDUP_REMOVED lines=8> */
[----:B------:R-:W-:Y:S01]  /*0080*/  UISETP.GE.AND UP0, UPT, UR10, 0x1, UPT ;  /* 0x000000010a00788c */ /* 0x000fe2000bf06270 */
[----:B------:R-:W0:Y:S08]  /*0090*/  LDCU.64 UR8, c[0x0][0x358] ;  /* 0x00006b00ff0877ac */ /* 0x000e300008000a00 */
[----:B------:R-:W-:Y:S05]  /*00a0*/  BRA.U !UP0, `(.L_x_28) ;  /* 0x0000001108907547 */ /* 0x000fea000b800000 */
[----:B------:R-:W-:Y:S01]  /*00b0*/  UISETP.GE.U32.AND UP1, UPT, UR10, 0x80, UPT ;  /* 0x000000800a00788c */ /* 0x000fe2000bf26070 */
[----:B------:R-:W-:Y:S01]  /*00c0*/  IMAD.MOV.U32 R5, RZ, RZ, RZ ;  /* 0x000000ffff057224 */ /* 0x000fe200078e00ff */
[----:B------:R-:W-:-:S04]  /*00d0*/  ULOP3.LUT UR4, UR10, 0x7f, URZ, 0xc0, !UPT ;  /* 0x0000007f0a047892 */ /* 0x000fc8000f8ec0ff */
[----:B------:R-:W-:-:S03]  /*00e0*/  UISETP.NE.AND UP2, UPT, UR4, URZ, UPT ;  /* 0x000000ff0400728c */ /* 0x000fc6000bf45270 */
[----:B------:R-:W-:Y:S08]  /*00f0*/  BRA.U !UP1, `(.L_x_29) ;  /* 0x0000001109387547 */ /* 0x000ff0000b800000 */
[----:B------:R-:W-:Y:S01]  /*0100*/  ULOP3.LUT UR5, UR10, 0x7fffff80, URZ, 0xc0, !UPT ;  /* 0x7fffff800a057892 */ /* 0x000fe2000f8ec0ff */
[----:B------:R-:W-:-:S05]  /*0110*/  IMAD.MOV.U32 R7, RZ, RZ, RZ ;  /* 0x000000ffff077224 */ /* 0x000fca00078e00ff */
[----:B------:R-:W-:-:S07]  /*0120*/  IMAD.U32 R5, RZ, RZ, UR5 ;  /* 0x00000005ff057e24 */ /* 0x000fce000f8e00ff */
.L_x_30:
[----:B-1----:R-:W1:Y:S01]  /*0130*/  LDC.64 R2, c[0x0][0x380] ;  /* 0x0000e000ff027b82 */ /* 0x002e620000000a00 */
[----:B------:R-:W-:-:S04]  /*0140*/  IMAD R9, R0, UR10, R7 ;  /* 0x0000000a00097c24 */ /* 0x000fc8000f8e0207 */
[----:B-1----:R-:W-:-:S05]  /*0150*/  IMAD.WIDE R2, R9, 0x4, R2 ;  /* 0x0000000409027825 */ /* 0x002fca00078e0202 */
[----:B0-----:R-:W2:Y:S04]  /*0160*/  LDG.E R10, desc[UR8][R2.64+0x1fc] ;  /* 0x0001fc08020a7981 */ /* 0x001ea8000c1e1900 */
        /* <DEDUP_REMOVED lines=12> */
[----:B------:R-:W0:Y:S01]  /*0230*/  S2UR UR6, SR_CgaCtaId ;  /* 0x00000000000679c3 */ /* 0x000e220000008800 */
[----:B------:R-:W-:Y:S01]  /*0240*/  UMOV UR5, 0x400 ;  /* 0x0000040000057882 */ /* 0x000fe20000000000 */
[----:B------:R-:W-:Y:S01]  /*0250*/  IMAD R6, R4, UR10, R7 ;  /* 0x0000000a04067c24 */ /* 0x000fe2000f8e0207 */
[----:B------:R-:W5:Y:S04]  /*0260*/  LDG.E R12, desc[UR8][R2.64+0x64] ;  /* 0x00006408020c7981 */ /* 0x000f68000c1e1900 */
[----:B------:R-:W5:Y:S04]  /*0270*/  LDG.E R14, desc[UR8][R2.64+0x68] ;  /* 0x00006808020e7981 */ /* 0x000f68000c1e1900 */
[----:B------:R-:W5:Y:S04]  /*0280*/  LDG.E R16, desc[UR8][R2.64+0x6c] ;  /* 0x00006c0802107981 */ /* 0x000f68000c1e1900 */
[----:B------:R-:W5:Y:S04]  /*0290*/  LDG.E R18, desc[UR8][R2.64+0x70] ;  /* 0x0000700802127981 */ /* 0x000f68000c1e1900 */
[----:B------:R-:W5:Y:S04]  /*02a0*/  LDG.E R20, desc[UR8][R2.64+0x74] ;  /* 0x0000740802147981 */ /* 0x000f68000c1e1900 */
[----:B------:R-:W5:Y:S01]  /*02b0*/  LDG.E R22, desc[UR8][R2.64+0x78] ;  /* 0x0000780802167981 */ /* 0x000f62000c1e1900 */
[----:B0-----:R-:W-:-:S03]  /*02c0*/  ULEA UR5, UR6, UR5, 0x18 ;  /* 0x0000000506057291 */ /* 0x001fc6000f8ec0ff */
[----:B------:R-:W5:Y:S03]  /*02d0*/  LDG.E R24, desc[UR8][R2.64+0x1f8] ;  /* 0x0001f80802187981 */ /* 0x000f66000c1e1900 */
[----:B------:R-:W-:-:S05]  /*02e0*/  LEA R6, R6, UR5, 0x2 ;  /* 0x0000000506067c11 */ /* 0x000fca000f8e10ff */
[----:B--2---:R-:W-:Y:S04]  /*02f0*/  STS [R6+0x1fc], R10 ;  /* 0x0001fc0a06007388 */ /* 0x004fe80000000800 */
[----:B---3--:R0:W-:Y:S04]  /*0300*/  STS [R6], R9 ;  /* 0x0000000906007388 */ /* 0x0081e80000000800 */
[----:B----4-:R1:W-:Y:S04]  /*0310*/  STS [R6+0x4], R11 ;  /* 0x0000040b06007388 */ /* 0x0103e80000000800 */
[----:B-----5:R2:W-:Y:S04]  /*0320*/  STS [R6+0x8], R13 ;  /* 0x0000080d06007388 */ /* 0x0205e80000000800 */
[----:B------:R3:W-:Y:S04]  /*0330*/  STS [R6+0xc], R15 ;  /* 0x00000c0f06007388 */ /* 0x0007e80000000800 */
        /* <DEDUP_REMOVED lines=14> */
[----:B------:R-:W5:Y:S04]  /*0420*/  LDG.E R21, desc[UR8][R2.64+0x48] ;  /* 0x0000480802157981 */ /* 0x000f68000c1e1900 */
[----:B------:R-:W5:Y:S04]  /*0430*/  LDG.E R23, desc[UR8][R2.64+0x4c] ;  /* 0x00004c0802177981 */ /* 0x000f68000c1e1900 */
[----:B------:R-:W5:Y:S04]  /*0440*/  LDG.E R25, desc[UR8][R2.64+0x50] ;  /* 0x0000500802197981 */ /* 0x000f68000c1e1900 */
[----:B------:R-:W5:Y:S04]  /*0450*/  LDG.E R27, desc[UR8][R2.64+0x54] ;  /* 0x00005408021b7981 */ /* 0x000f68000c1e1900 */
[----:B------:R-:W5:Y:S04]  /*0460*/  LDG.E R29, desc[UR8][R2.64+0x58] ;  /* 0x00005808021d7981 */ /* 0x000f68000c1e1900 */
[----:B------:R-:W5:Y:S04]  /*0470*/  LDG.E R8, desc[UR8][R2.64+0x5c] ;  /* 0x00005c0802087981 */ /* 0x000f68000c1e1900 */
[----:B------:R-:W5:Y:S04]  /*0480*/  LDG.E R10, desc[UR8][R2.64+0x60] ;  /* 0x00006008020a7981 */ /* 0x000f68000c1e1900 */
        /* <DEDUP_REMOVED lines=189> */
[----:B------:R-:W5:Y:S01]  /*1060*/  LDG.E R10, desc[UR8][R2.64+0x1dc] ;  /* 0x0001dc08020a7981 */ /* 0x000f62000c1e1900 */
[----:B------:R-:W-:-:S03]  /*1070*/  VIADD R7, R7, 0x80 ;  /* 0x0000008007077836 */ /* 0x000fc60000000000 */
[----:B------:R1:W-:Y:S04]  /*1080*/  STS [R6+0x1e0], R12 ;  /* 0x0001e00c06007388 */ /* 0x0003e80000000800 */
[----:B------:R1:W-:Y:S04]  /*1090*/  STS [R6+0x1e4], R14 ;  /* 0x0001e40e06007388 */ /* 0x0003e80000000800 */
[----:B------:R1:W-:Y:S04]  /*10a0*/  STS [R6+0x1e8], R16 ;  /* 0x0001e81006007388 */ /* 0x0003e80000000800 */
[----:B------:R1:W-:Y:S04]  /*10b0*/  STS [R6+0x1ec], R18 ;  /* 0x0001ec1206007388 */ /* 0x0003e80000000800 */
[----:B------:R1:W-:Y:S04]  /*10c0*/  STS [R6+0x1f0], R20 ;  /* 0x0001f01406007388 */ /* 0x0003e80000000800 */
[----:B------:R1:W-:Y:S04]  /*10d0*/  STS [R6+0x1f4], R22 ;  /* 0x0001f41606007388 */ /* 0x0003e80000000800 */
[----:B------:R1:W-:Y:S01]  /*10e0*/  STS [R6+0x1f8], R24 ;  /* 0x0001f81806007388 */ /* 0x0003e20000000800 */
[----:B------:R-:W-:-:S03]  /*10f0*/  ISETP.NE.AND P0, PT, R7, R5, PT ;  /* 0x000000050700720c */ /* 0x000fc60003f05270 */
        /* <DEDUP_REMOVED lines=12> */
[----:B------:R1:W-:Y:S01]  /*11c0*/  STS [R6+0x1dc], R10 ;  /* 0x0001dc0a06007388 */ /* 0x0003e20000000800 */
[----:B------:R-:W-:Y:S05]  /*11d0*/  @P0 BRA `(.L_x_30) ;  /* 0xffffffec00d40947 */ /* 0x000fea000383ffff */
.L_x_29:
[----:B------:R-:W-:Y:S05]  /*11e0*/  BRA.U !UP2, `(.L_x_28) ;  /* 0x000000010a407547 */ /* 0x000fea000b800000 */
[----:B------:R-:W2:Y:S01]  /*11f0*/  S2UR UR6, SR_CgaCtaId ;  /* 0x00000000000679c3 */ /* 0x000ea20000008800 */
[----:B------:R-:W-:Y:S01]  /*1200*/  UMOV UR5, 0x400 ;  /* 0x0000040000057882 */ /* 0x000fe20000000000 */
[--C-:B------:R-:W-:Y:S01]  /*1210*/  IMAD R2, R4, UR10, R5.reuse ;  /* 0x0000000a04027c24 */ /* 0x100fe2000f8e0205 */
[----:B------:R-:W-:Y:S01]  /*1220*/  UIADD3 UR4, UPT, UPT, -UR4, URZ, URZ ;  /* 0x000000ff04047290 */ /* 0x000fe2000fffe1ff */
[----:B-1----:R-:W-:-:S04]  /*1230*/  IMAD R9, R0, UR10, R5 ;  /* 0x0000000a00097c24 */ /* 0x002fc8000f8e0205 */
[----:B------:R-:W1:Y:S01]  /*1240*/  LDC.64 R6, c[0x0][0x380] ;  /* 0x0000e000ff067b82 */ /* 0x000e620000000a00 */
[----:B--2---:R-:W-:-:S06]  /*1250*/  ULEA UR5, UR6, UR5, 0x18 ;  /* 0x0000000506057291 */ /* 0x004fcc000f8ec0ff */
[----:B------:R-:W-:-:S07]  /*1260*/  LEA R5, R2, UR5, 0x2 ;  /* 0x0000000502057c11 */ /* 0x000fce000f8e10ff */
.L_x_31:
[----:B-1----:R-:W-:-:S06]  /*1270*/  IMAD.WIDE R2, R9, 0x4, R6 ;  /* 0x0000000409027825 */ /* 0x002fcc00078e0206 */
[----:B0-----:R-:W2:Y:S01]  /*1280*/  LDG.E R2, desc[UR8][R2.64] ;  /* 0x0000000802027981 */ /* 0x001ea2000c1e1900 */
[----:B------:R-:W-:Y:S01]  /*1290*/  UIADD3 UR4, UPT, UPT, UR4, 0x1, URZ ;  /* 0x0000000104047890 */ /* 0x000fe2000fffe0ff */
[----:B------:R-:W-:-:S03]  /*12a0*/  VIADD R9, R9, 0x1 ;  /* 0x0000000109097836 */ /* 0x000fc60000000000 */
[----:B------:R-:W-:Y:S01]  /*12b0*/  UISETP.NE.AND UP1, UPT, UR4, URZ, UPT ;  /* 0x000000ff0400728c */ /* 0x000fe2000bf25270 */
[----:B--2---:R0:W-:Y:S02]  /*12c0*/  STS [R5], R2 ;  /* 0x0000000205007388 */ /* 0x0041e40000000800 */
[----:B0-----:R-:W-:-:S06]  /*12d0*/  VIADD R5, R5, 0x4 ;  /* 0x0000000405057836 */ /* 0x001fcc0000000000 */
[----:B------:R-:W-:Y:S05]  /*12e0*/  BRA.U UP1, `(.L_x_31) ;  /* 0xfffffffd01e07547 */ /* 0x000fea000b83ffff */
.L_x_28:
[----:B------:R-:W-:Y:S01]  /*12f0*/  BAR.SYNC.DEFER_BLOCKING 0x0 ;  /* 0x0000000000007b1d */ /* 0x000fe20000010000 */
[----:B------:R-:W-:-:S05]  /*1300*/  IMAD.MOV.U32 R5, RZ, RZ, -0x800001 ;  /* 0xff7fffffff057424 */ /* 0x000fca00078e00ff */
[----:B------:R-:W-:Y:S05]  /*1310*/  BRA.U !UP0, `(.L_x_32) ;  /* 0x0000001908847547 */ /* 0x000fea000b800000 */
[----:B------:R-:W-:Y:S02]  /*1320*/  UISETP.GE.U32.AND UP0, UPT, UR10, 0x80, UPT ;  /* 0x000000800a00788c */ /* 0x000fe4000bf06070 */
[----:B------:R-:W-:Y:S01]  /*1330*/  IMAD R4, R4, UR10, RZ ;  /* 0x0000000a04047c24 */ /* 0x000fe2000f8e02ff */
[----:B------:R-:W-:Y:S01]  /*1340*/  ULOP3.LUT UR5, UR10, 0x7f, URZ, 0xc0, !UPT ;  /* 0x0000007f0a057892 */ /* 0x000fe2000f8ec0ff */
[----:B------:R-:W-:Y:S01]  /*1350*/  IMAD.MOV.U32 R5, RZ, RZ, -0x800001 ;  /* 0xff7fffffff057424 */ /* 0x000fe200078e00ff */
[----:B------:R-:W-:Y:S02]  /*1360*/  UMOV UR4, URZ ;  /* 0x000000ff00047c82 */ /* 0x000fe40008000000 */
[----:B------:R-:W-:Y:S02]  /*1370*/  UISETP.NE.AND UP1, UPT, UR5, URZ, UPT ;  /* 0x000000ff0500728c */ /* 0x000fe4000bf25270 */
[----:B------:R-:W-:Y:S09]  /*1380*/  BRA.U !UP0, `(.L_x_33) ;  /* 0x0000001908307547 */ /* 0x000ff2000b800000 */
[----:B------:R-:W2:Y:S01]  /*1390*/  S2UR UR6, SR_CgaCtaId ;  /* 0x00000000000679c3 */ /* 0x000ea20000008800 */
[----:B------:R-:W-:Y:S01]  /*13a0*/  UMOV UR4, 0x400 ;  /* 0x0000040000047882 */ /* 0x000fe20000000000 */
[----:B------:R-:W-:Y:S01]  /*13b0*/  IMAD.MOV.U32 R5, RZ, RZ, -0x800001 ;  /* 0xff7fffffff057424 */ /* 0x000fe200078e00ff */
[----:B--2---:R-:W-:Y:S02]  /*13c0*/  ULEA UR6, UR6, UR4, 0x18 ;  /* 0x0000000406067291 */ /* 0x004fe4000f8ec0ff */
[----:B------:R-:W-:-:S04]  /*13d0*/  ULOP3.LUT UR4, UR10, 0x7fffff80, URZ, 0xc0, !UPT ;  /* 0x7fffff800a047892 */ /* 0x000fc8000f8ec0ff */
[----:B------:R-:W-:Y:S01]  /*13e0*/  LEA R2, R4, UR6, 0x2 ;  /* 0x0000000604027c11 */ /* 0x000fe2000f8e10ff */
[----:B------:R-:W-:-:S04]  /*13f0*/  UIADD3 UR7, UPT, UPT, -UR4, URZ, URZ ;  /* 0x000000ff04077290 */ /* 0x000fc8000fffe1ff */
[----:B------:R-:W-:-:S08]  /*1400*/  VIADD R2, R2, 0x100 ;  /* 0x0000010002027836 */ /* 0x000fd00000000000 */
.L_x_34:
[----:B-1----:R-:W1:Y:S01]  /*1410*/  LDS R6, [R2+-0x100] ;  /* 0xffff000002067984 */ /* 0x002e620000000800 */
[----:B------:R-:W-:-:S03]  /*1420*/  UIADD3 UR7, UPT, UPT, UR7, 0x80, URZ ;  /* 0x0000008007077890 */ /* 0x000fc6000fffe0ff */
[----:B------:R-:W2:Y:S01]  /*1430*/  LDS R8, [R2+-0xfc] ;  /* 0xffff040002087984 */ /* 0x000ea20000000800 */
[----:B------:R-:W-:-:S03]  /*1440*/  UISETP.NE.AND UP0, UPT, UR7, URZ, UPT ;  /* 0x000000ff0700728c */ /* 0x000fc6000bf05270 */
[----:B------:R-:W3:Y:S04]  /*1450*/  LDS R10, [R2+-0xf8] ;  /* 0xffff0800020a7984 */ /* 0x000ee80000000800 */
[----:B------:R-:W4:Y:S04]  /*1460*/  LDS R12, [R2+-0xf4] ;  /* 0xffff0c00020c7984 */ /* 0x000f280000000800 */
[----:B------:R-:W5:Y:S04]  /*1470*/  LDS R14, [R2+-0xf0] ;  /* 0xffff1000020e7984 */ /* 0x000f680000000800 */
[----:B------:R-:W0:Y:S01]  /*1480*/  LDS R16, [R2+-0xec] ;  /* 0xffff140002107984 */ /* 0x000e220000000800 */
[----:B-1----:R-:W-:-:S04]  /*1490*/  FSETP.GT.AND P0, PT, R5, R6, PT ;  /* 0x000000060500720b */ /* 0x002fc80003f04000 */
[----:B------:R-:W-:Y:S02]  /*14a0*/  FSEL R5, R5, R6, P0 ;  /* 0x0000000605057208 */ /* 0x000fe40000000000 */
[----:B------:R-:W1:Y:S02]  /*14b0*/  LDS R6, [R2+-0xe8] ;  /* 0xffff180002067984 */ /* 0x000e640000000800 */
[----:B--2---:R-:W-:-:S04]  /*14c0*/  FSETP.GT.AND P0, PT, R5, R8, PT ;  /* 0x000000080500720b */ /* 0x004fc80003f04000 */
[----:B------:R-:W-:Y:S02]  /*14d0*/  FSEL R5, R5, R8, P0 ;  /* 0x0000000805057208 */ /* 0x000fe40000000000 */
[----:B------:R-:W2:Y:S02]  /*14e0*/  LDS R8, [R2+-0xe4] ;  /* 0xffff1c0002087984 */ /* 0x000ea40000000800 */
[----:B---3--:R-:W-:-:S04]  /*14f0*/  FSETP.GT.AND P0, PT, R5, R10, PT ;  /* 0x0000000a0500720b */ /* 0x008fc80003f04000 */
[----:B------:R-:W-:Y:S02]  /*1500*/  FSEL R5, R5, R10, P0 ;  /* 0x0000000a05057208 */ /* 0x000fe40000000000 */
[----:B------:R-:W3:Y:S02]  /*1510*/  LDS R10, [R2+-0xe0] ;  /* 0xffff2000020a7984 */ /* 0x000ee40000000800 */
[----:B----4-:R-:W-:-:S04]  /*1520*/  FSETP.GT.AND P0, PT, R5, R12, PT ;  /* 0x0000000c0500720b */ /* 0x010fc80003f04000 */
[----:B------:R-:W-:Y:S02]  /*1530*/  FSEL R5, R5, R12, P0 ;  /* 0x0000000c05057208 */ /* 0x000fe40000000000 */
[----:B------:R-:W4:Y:S02]  /*1540*/  LDS R12, [R2+-0xdc] ;  /* 0xffff2400020c7984 */ /* 0x000f240000000800 */
[----:B-----5:R-:W-:-:S04]  /*1550*/  FSETP.GT.AND P0, PT, R5, R14, PT ;  /* 0x0000000e0500720b */ /* 0x020fc80003f04000 */
[----:B------:R-:W-:Y:S02]  /*1560*/  FSEL R5, R5, R14, P0 ;  /* 0x0000000e05057208 */ /* 0x000fe40000000000 */
[----:B------:R-:W5:Y:S02]  /*1570*/  LDS R14, [R2+-0xd8] ;  /* 0xffff2800020e7984 */ /* 0x000f640000000800 */
[----:B0-----:R-:W-:-:S04]  /*1580*/  FSETP.GT.AND P0, PT, R5, R16, PT ;  /* 0x000000100500720b */ /* 0x001fc80003f04000 */
[----:B------:R-:W-:Y:S02]  /*1590*/  FSEL R5, R5, R16, P0 ;  /* 0x0000001005057208 */ /* 0x000fe40000000000 */
[----:B------:R-:W0:Y:S02]  /*15a0*/  LDS R16, [R2+-0xd4] ;  /* 0xffff2c0002107984 */ /* 0x000e240000000800 */
        /* <DEDUP_REMOVED lines=158> */
[----:B------:R-:W5:Y:S02]  /*1f90*/  LDS R14, [R2] ;  /* 0x00000000020e7984 */ /* 0x000f640000000800 */
[----:B0-----:R-:W-:-:S04]  /*1fa0*/  FSETP.GT.AND P0, PT, R5, R16, PT ;  /* 0x000000100500720b */ /* 0x001fc80003f04000 */
[----:B------:R-:W-:Y:S02]  /*1fb0*/  FSEL R5, R5, R16, P0 ;  /* 0x0000001005057208 */ /* 0x000fe40000000000 */
[----:B------:R-:W0:Y:S02]  /*1fc0*/  LDS R16, [R2+0x4] ;  /* 0x0000040002107984 */ /* 0x000e240000000800 */
[----:B-1----:R-:W-:-:S04]  /*1fd0*/  FSETP.GT.AND P0, PT, R5, R6, PT ;  /* 0x000000060500720b */ /* 0x002fc80003f04000 */
[----:B------:R-:W-:Y:S02]  /*1fe0*/  FSEL R5, R5, R6, P0 ;  /* 0x0000000605057208 */ /* 0x000fe40000000000 */
[----:B------:R-:W1:Y:S02]  /*1ff0*/  LDS R6, [R2+0x8] ;  /* 0x0000080002067984 */ /* 0x000e640000000800 */
[----:B--2---:R-:W-:-:S04]  /*2000*/  FSETP.GT.AND P0, PT, R5, R8, PT ;  /* 0x000000080500720b */ /* 0x004fc80003f04000 */
[----:B------:R-:W-:Y:S02]  /*2010*/  FSEL R5, R5, R8, P0 ;  /* 0x0000000805057208 */ /* 0x000fe40000000000 */
[----:B------:R-:W2:Y:S02]  /*2020*/  LDS R8, [R2+0xc] ;  /* 0x00000c0002087984 */ /* 0x000ea40000000800 */
[----:B---3--:R-:W-:-:S04]  /*2030*/  FSETP.GT.AND P0, PT, R5, R10, PT ;  /* 0x0000000a0500720b */ /* 0x008fc80003f04000 */
[----:B------:R-:W-:Y:S02]  /*2040*/  FSEL R5, R5, R10, P0 ;  /* 0x0000000a05057208 */ /* 0x000fe40000000000 */
[----:B------:R-:W3:Y:S02]  /*2050*/  LDS R10, [R2+0x10] ;  /* 0x00001000020a7984 */ /* 0x000ee40000000800 */
[----:B----4-:R-:W-:-:S04]  /*2060*/  FSETP.GT.AND P0, PT, R5, R12, PT ;  /* 0x0000000c0500720b */ /* 0x010fc80003f04000 */
[----:B------:R-:W-:Y:S02]  /*2070*/  FSEL R5, R5, R12, P0 ;  /* 0x0000000c05057208 */ /* 0x000fe40000000000 */
[----:B------:R-:W4:Y:S02]  /*2080*/  LDS R12, [R2+0x14] ;  /* 0x00001400020c7984 */ /* 0x000f240000000800 */
[----:B-----5:R-:W-:-:S04]  /*2090*/  FSETP.GT.AND P0, PT, R5, R14, PT ;  /* 0x0000000e0500720b */ /* 0x020fc80003f04000 */
[----:B------:R-:W-:Y:S02]  /*20a0*/  FSEL R5, R5, R14, P0 ;  /* 0x0000000e05057208 */ /* 0x000fe40000000000 */
[----:B------:R-:W5:Y:S02]  /*20b0*/  LDS R14, [R2+0x18] ;  /* 0x00001800020e7984 */ /* 0x000f640000000800 */
        /* <DEDUP_REMOVED lines=170> */
[----:B------:R2:W1:Y:S02]  /*2b60*/  LDS R8, [R2+0xfc] ;  /* 0x0000fc0002087984 */ /* 0x0004640000000800 */
[----:B---3--:R-:W-:-:S04]  /*2b70*/  FSETP.GT.AND P0, PT, R5, R10, PT ;  /* 0x0000000a0500720b */ /* 0x008fc80003f04000 */
[----:B------:R-:W-:Y:S01]  /*2b80*/  FSEL R5, R5, R10, P0 ;  /* 0x0000000a05057208 */ /* 0x000fe20000000000 */
[----:B--2---:R-:W-:-:S03]  /*2b90*/  VIADD R2, R2, 0x200 ;  /* 0x0000020002027836 */ /* 0x004fc60000000000 */
[----:B----4-:R-:W-:-:S04]  /*2ba0*/  FSETP.GT.AND P0, PT, R5, R12, PT ;  /* 0x0000000c0500720b */ /* 0x010fc80003f04000 */
[----:B------:R-:W-:-:S04]  /*2bb0*/  FSEL R5, R5, R12, P0 ;  /* 0x0000000c05057208 */ /* 0x000fc80000000000 */
[----:B-----5:R-:W-:-:S04]  /*2bc0*/  FSETP.GT.AND P0, PT, R5, R14, PT ;  /* 0x0000000e0500720b */ /* 0x020fc80003f04000 */
[----:B------:R-:W-:-:S04]  /*2bd0*/  FSEL R5, R5, R14, P0 ;  /* 0x0000000e05057208 */ /* 0x000fc80000000000 */
[----:B0-----:R-:W-:-:S04]  /*2be0*/  FSETP.GT.AND P0, PT, R5, R16, PT ;  /* 0x000000100500720b */ /* 0x001fc80003f04000 */
[----:B------:R-:W-:-:S04]  /*2bf0*/  FSEL R5, R5, R16, P0 ;  /* 0x0000001005057208 */ /* 0x000fc80000000000 */
[----:B-1----:R-:W-:-:S04]  /*2c00*/  FSETP.GT.AND P0, PT, R5, R6, PT ;  /* 0x000000060500720b */ /* 0x002fc80003f04000 */
[----:B------:R-:W-:-:S04]  /*2c10*/  FSEL R5, R5, R6, P0 ;  /* 0x0000000605057208 */ /* 0x000fc80000000000 */
[----:B------:R-:W-:-:S04]  /*2c20*/  FSETP.GT.AND P0, PT, R5, R8, PT ;  /* 0x000000080500720b */ /* 0x000fc80003f04000 */
[----:B------:R-:W-:Y:S01]  /*2c30*/  FSEL R5, R5, R8, P0 ;  /* 0x0000000805057208 */ /* 0x000fe20000000000 */
[----:B------:R-:W-:Y:S08]  /*2c40*/  BRA.U UP0, `(.L_x_34) ;  /* 0xffffffe500f07547 */ /* 0x000ff0000b83ffff */
.L_x_33:
[----:B------:R-:W-:Y:S05]  /*2c50*/  BRA.U !UP1, `(.L_x_32) ;  /* 0x0000000109347547 */ /* 0x000fea000b800000 */
[----:B------:R-:W2:Y:S01]  /*2c60*/  S2UR UR7, SR_CgaCtaId ;  /* 0x00000000000779c3 */ /* 0x000ea20000008800 */
[----:B------:R-:W-:Y:S01]  /*2c70*/  UMOV UR6, 0x400 ;  /* 0x0000040000067882 */ /* 0x000fe20000000000 */
[----:B------:R-:W-:Y:S01]  /*2c80*/  VIADD R4, R4, UR4 ;  /* 0x0000000404047c36 */ /* 0x000fe20008000000 */
[----:B------:R-:W-:Y:S02]  /*2c90*/  UIADD3 UR5, UPT, UPT, -UR5, URZ, URZ ;  /* 0x000000ff05057290 */ /* 0x000fe4000fffe1ff */
[----:B--2---:R-:W-:-:S06]  /*2ca0*/  ULEA UR6, UR7, UR6, 0x18 ;  /* 0x0000000607067291 */ /* 0x004fcc000f8ec0ff */
[----:B------:R-:W-:-:S07]  /*2cb0*/  LEA R4, R4, UR6, 0x2 ;  /* 0x0000000604047c11 */ /* 0x000fce000f8e10ff */
.L_x_35:
[----:B------:R2:W3:Y:S01]  /*2cc0*/  LDS R2, [R4] ;  /* 0x0000000004027984 */ /* 0x0004e20000000800 */
[----:B------:R-:W-:-:S04]  /*2cd0*/  UIADD3 UR5, UPT, UPT, UR5, 0x1, URZ ;  /* 0x0000000105057890 */ /* 0x000fc8000fffe0ff */
[----:B------:R-:W-:Y:S01]  /*2ce0*/  UISETP.NE.AND UP0, UPT, UR5, URZ, UPT ;  /* 0x000000ff0500728c */ /* 0x000fe2000bf05270 */
[----:B--2---:R-:W-:Y:S01]  /*2cf0*/  VIADD R4, R4, 0x4 ;  /* 0x0000000404047836 */ /* 0x004fe20000000000 */
[----:B---3--:R-:W-:-:S04]  /*2d00*/  FSETP.GT.AND P0, PT, R5, R2, PT ;  /* 0x000000020500720b */ /* 0x008fc80003f04000 */
[----:B------:R-:W-:-:S03]  /*2d10*/  FSEL R5, R5, R2, P0 ;  /* 0x0000000205057208 */ /* 0x000fc60000000000 */
[----:B------:R-:W-:Y:S06]  /*2d20*/  BRA.U UP0, `(.L_x_35) ;  /* 0xfffffffd00e47547 */ /* 0x000fec000b83ffff */
.L_x_32:
[----:B------:R-:W2:Y:S02]  /*2d30*/  LDC.64 R2, c[0x0][0x388] ;  /* 0x0000e200ff027b82 */ /* 0x000ea40000000a00 */
[----:B--2---:R-:W-:-:S05]  /*2d40*/  IMAD.WIDE R2, R0, 0x4, R2 ;  /* 0x0000000400027825 */ /* 0x004fca00078e0202 */
[----:B0-----:R-:W-:Y:S01]  /*2d50*/  STG.E desc[UR8][R2.64], R5 ;  /* 0x0000000502007986 */ /* 0x001fe2000c101908 */
[----:B------:R-:W-:Y:S05]  /*2d60*/  EXIT ;  /* 0x000000000000794d */ /* 0x000fea0003800000 */
.L_x_36:
        /* <DEDUP_REMOVED lines=9> */
.L_x_51:


//--------------------- .text._Z14QKDotAndScalarPfS_S_ifi --------------------------
	.section	.text._Z14QKDotAndScalarPfS_S_ifi,"ax",@progbits
	.align	128
        .global         _Z14QKDotAndScalarPfS_S_ifi
        .type           _Z14QKDotAndScalarPfS_S_ifi,@function
        .size           _Z14QKDotAndScalarPfS_S_ifi,(.L_x_52 - _Z14QKDotAndScalarPfS_S_ifi)
        .other          _Z14QKDotAndScalarPfS_S_ifi,@"STO_CUDA_ENTRY STV_DEFAULT"
_Z14QKDotAndScalarPfS_S_ifi:
.text._Z14QKDotAndScalarPfS_S_ifi:
[----:B------:R-:W-:Y:S01]  /*0000*/  LDC R1, c[0x0][0x37c] ;  /* 0x0000df00ff017b82 */ /* 0x000fe20000000800 */
[----:B------:R-:W0:Y:S07]  /*0010*/  S2R R8, SR_TID.Y ;  /* 0x0000000000087919 */ /* 0x000e2e0000002200 */
[----:B------:R-:W0:Y:S01]  /*0020*/  LDC R3, c[0x0][0x364] ;  /* 0x0000d900ff037b82 */ /* 0x000e220000000800 */
[----:B------:R-:W1:Y:S01]  /*0030*/  LDCU UR12, c[0x0][0x3a0] ;  /* 0x00007400ff0c77ac */ /* 0x000e620008000800 */
[----:B------:R-:W2:Y:S06]  /*0040*/  S2R R0, SR_TID.X ;  /* 0x0000000000007919 */ /* 0x000eac0000002100 */
[----:B------:R-:W0:Y:S08]  /*0050*/  S2UR UR4, SR_CTAID.Y ;  /* 0x00000000000479c3 */ /* 0x000e300000002600 */
[----:B------:R-:W2:Y:S08]  /*0060*/  S2UR UR5, SR_CTAID.X ;  /* 0x00000000000579c3 */ /* 0x000eb00000002500 */
[----:B------:R-:W2:Y:S01]  /*0070*/  LDC R7, c[0x0][0x360] ;  /* 0x0000d800ff077b82 */ /* 0x000ea20000000800 */
[----:B0-----:R-:W-:-:S02]  /*0080*/  IMAD R6, R3, UR4, R8 ;  /* 0x0000000403067c24 */ /* 0x001fc4000f8e0208 */
[----:B--2---:R-:W-:-:S05]  /*0090*/  IMAD R7, R7, UR5, R0 ;  /* 0x0000000507077c24 */ /* 0x004fca000f8e0200 */
[----:B------:R-:W-:-:S04]  /*00a0*/  VIMNMX R2, PT, PT, R6, R7, !PT ;  /* 0x0000000706027248 */ /* 0x000fc80007fe0100 */
[----:B-1----:R-:W-:-:S13]  /*00b0*/  ISETP.GE.AND P0, PT, R2, UR12, PT ;  /* 0x0000000c02007c0c */ /* 0x002fda000bf06270 */
[----:B------:R-:W-:Y:S05]  /*00c0*/  @P0 EXIT ;  /* 0x000000000000094d */ /* 0x000fea0003800000 */
[----:B------:R-:W0:Y:S01]  /*00d0*/  LDCU UR13, c[0x0][0x398] ;  /* 0x00007300ff0d77ac */ /* 0x000e220008000800 */
[----:B------:R-:W1:Y:S01]  /*00e0*/  LDCU.64 UR10, c[0x0][0x358] ;  /* 0x00006b00ff0a77ac */ /* 0x000e620008000a00 */
[----:B0-----:R-:W-:Y:S02]  /*00f0*/  UISETP.GE.AND UP0, UPT, UR13, 0x1, UPT ;  /* 0x000000010d00788c */ /* 0x001fe4000bf06270 */
[----:B------:R-:W-:-:S07]  /*0100*/  USHF.L.U32 UR4, UR13, 0x7, URZ ;  /* 0x000000070d047899 */ /* 0x000fce00080006ff */
[----:B-1----:R-:W-:Y:S05]  /*0110*/  BRA.U !UP0, `(.L_x_37) ;  /* 0x0000000d08187547 */ /* 0x002fea000b800000 */
[----:B------:R-:W-:Y:S01]  /*0120*/  UISETP.GE.U32.AND UP2, UPT, UR13, 0x20, UPT ;  /* 0x000000200d00788c */ /* 0x000fe2000bf46070 */
[----:B------:R-:W-:Y:S01]  /*0130*/  HFMA2 R12, -RZ, RZ, 0, 0 ;  /* 0x00000000ff0c7431 */ /* 0x000fe200000001ff */
[----:B------:R-:W-:Y:S02]  /*0140*/  ULOP3.LUT UR5, UR13, 0x1f, URZ, 0xc0, !UPT ;  /* 0x0000001f0d057892 */ /* 0x000fe4000f8ec0ff */
[----:B------:R-:W-:Y:S02]  /*0150*/  IMAD R11, R6, UR13, RZ ;  /* 0x0000000d060b7c24 */ /* 0x000fe4000f8e02ff */
[----:B------:R-:W-:Y:S01]  /*0160*/  IMAD R9, R8, UR13, RZ ;  /* 0x0000000d08097c24 */ /* 0x000fe2000f8e02ff */
[----:B------:R-:W-:Y:S01]  /*0170*/  UISETP.NE.AND UP1, UPT, UR5, URZ, UPT ;  /* 0x000000ff0500728c */ /* 0x000fe2000bf25270 */
[----:B------:R-:W-:Y:S01]  /*0180*/  IMAD R10, R7, UR13, RZ ;  /* 0x0000000d070a7c24 */ /* 0x000fe2000f8e02ff */
[----:B------:R-:W-:Y:S09]  /*0190*/  BRA.U !UP2, `(.L_x_38) ;  /* 0x000000090a787547 */ /* 0x000ff2000b800000 */
[----:B------:R-:W0:Y:S01]  /*01a0*/  S2R R5, SR_CgaCtaId ;  /* 0x0000000000057919 */ /* 0x000e220000008800 */
[----:B------:R-:W1:Y:S01]  /*01b0*/  LDC.64 R2, c[0x0][0x380] ;  /* 0x0000e000ff027b82 */ /* 0x000e620000000a00 */
[----:B------:R-:W2:Y:S01]  /*01c0*/  LDCU.64 UR6, c[0x0][0x388] ;  /* 0x00007100ff0677ac */ /* 0x000ea20008000a00 */
[----:B------:R-:W-:Y:S02]  /*01d0*/  MOV R4, 0x400 ;  /* 0x0000040000047802 */ /* 0x000fe40000000f00 */
[----:B------:R-:W-:Y:S01]  /*01e0*/  MOV R13, R10 ;  /* 0x0000000a000d7202 */ /* 0x000fe20000000f00 */
[----:B------:R-:W-:-:S04]  /*01f0*/  ULOP3.LUT UR8, UR13, 0x7fffffe0, URZ, 0xc0, !UPT ;  /* 0x7fffffe00d087892 */ /* 0x000fc8000f8ec0ff */
[----:B------:R-:W-:Y:S02]  /*0200*/  UIADD3 UR9, UPT, UPT, -UR8, URZ, URZ ;  /* 0x000000ff08097290 */ /* 0x000fe4000fffe1ff */
[----:B------:R-:W-:Y:S01]  /*0210*/  MOV R12, UR8 ;  /* 0x00000008000c7c02 */ /* 0x000fe20008000f00 */
[----:B--2---:R-:W-:-:S04]  /*0220*/  UIADD3 UR6, UP2, UPT, UR6, 0x40, URZ ;  /* 0x0000004006067890 */ /* 0x004fc8000ff5e0ff */
[----:B------:R-:W-:Y:S01]  /*0230*/  UIADD3.X UR7, UPT, UPT, URZ, UR7, URZ, UP2, !UPT ;  /* 0x00000007ff077290 */ /* 0x000fe200097fe4ff */
[----:B-1----:R-:W-:-:S03]  /*0240*/  IMAD.WIDE.U32 R2, R11, 0x4, R2 ;  /* 0x000000040b027825 */ /* 0x002fc600078e0002 */
[----:B------:R-:W-:Y:S02]  /*0250*/  IADD3 R2, P0, PT, R2, 0x40, RZ ;  /* 0x0000004002027810 */ /* 0x000fe40007f1e0ff */
[----:B0-----:R-:W-:Y:S02]  /*0260*/  LEA R4, R5, R4, 0x18 ;  /* 0x0000000405047211 */ /* 0x001fe400078ec0ff */
[----:B------:R-:W-:Y:S01]  /*0270*/  LEA R5, R0, 0x80, 0x2 ;  /* 0x0000008000057811 */ /* 0x000fe200078e10ff */
[----:B------:R-:W-:-:S04]  /*0280*/  IMAD.X R3, RZ, RZ, R3, P0 ;  /* 0x000000ffff037224 */ /* 0x000fc800000e0603 */
[----:B------:R-:W-:Y:S01]  /*0290*/  IMAD R5, R5, UR13, R4 ;  /* 0x0000000d05057c24 */ /* 0x000fe2000f8e0204 */
[----:B------:R-:W-:-:S04]  /*02a0*/  LEA R4, R9, R4, 0x2 ;  /* 0x0000000409047211 */ /* 0x000fc800078e10ff */
[----:B------:R-:W-:Y:S01]  /*02b0*/  IADD3 R15, PT, PT, R5, 0x40, RZ ;  /* 0x00000040050f7810 */ /* 0x000fe20007ffe0ff */
[----:B------:R-:W-:-:S07]  /*02c0*/  VIADD R14, R4, 0x40 ;  /* 0x00000040040e7836 */ /* 0x000fce0000000000 */
.L_x_39:
[----:B------:R-:W2:Y:S01]  /*02d0*/  LDG.E R19, desc[UR10][R2.64+-0x40] ;  /* 0xffffc00a02137981 */ /* 0x000ea2000c1e1900 */
[----:B------:R-:W-:Y:S01]  /*02e0*/  MOV R4, UR6 ;  /* 0x0000000600047c02 */ /* 0x000fe20008000f00 */
[----:B------:R-:W-:Y:S02]  /*02f0*/  IMAD.U32 R5, RZ, RZ, UR7 ;  /* 0x00000007ff057e24 */ /* 0x000fe4000f8e00ff */
[----:B------:R-:W3:Y:S02]  /*0300*/  LDG.E R21, desc[UR10][R2.64+-0x3c] ;  /* 0xffffc40a02157981 */ /* 0x000ee4000c1e1900 */
[----:B------:R-:W-:Y:S02]  /*0310*/  IMAD.WIDE R4, R13, 0x4, R4 ;  /* 0x000000040d047825 */ /* 0x000fe400078e0204 */
[----:B------:R-:W4:Y:S04]  /*0320*/  LDG.E R23, desc[UR10][R2.64+-0x38] ;  /* 0xffffc80a02177981 */ /* 0x000f28000c1e1900 */
[----:B------:R-:W5:Y:S04]  /*0330*/  LDG.E R16, desc[UR10][R4.64+-0x40] ;  /* 0xffffc00a04107981 */ /* 0x000f68000c1e1900 */
[----:B------:R-:W4:Y:S04]  /*0340*/  LDG.E R18, desc[UR10][R4.64+-0x3c] ;  /* 0xffffc40a04127981 */ /* 0x000f28000c1e1900 */
        /* <DEDUP_REMOVED lines=9> */
[----:B--2---:R0:W-:Y:S04]  /*03e0*/  STS [R14+-0x40], R19 ;  /* 0xffffc0130e007388 */ /* 0x0041e80000000800 */
[----:B0-----:R-:W2:Y:S04]  /*03f0*/  LDG.E R19, desc[UR10][R2.64+-0x28] ;  /* 0xffffd80a02137981 */ /* 0x001ea8000c1e1900 */
[----:B-----5:R-:W-:Y:S04]  /*0400*/  STS [R15+-0x40], R16 ;  /* 0xffffc0100f007388 */ /* 0x020fe80000000800 */
[----:B---3--:R0:W-:Y:S04]  /*0410*/  STS [R14+-0x3c], R21 ;  /* 0xffffc4150e007388 */ /* 0x0081e80000000800 */
[----:B----4-:R1:W-:Y:S04]  /*0420*/  STS [R15+-0x3c], R18 ;  /* 0xffffc4120f007388 */ /* 0x0103e80000000800 */
[----:B------:R3:W-:Y:S04]  /*0430*/  STS [R14+-0x38], R23 ;  /* 0xffffc8170e007388 */ /* 0x0007e80000000800 */
[----:B0-----:R-:W4:Y:S04]  /*0440*/  LDG.E R21, desc[UR10][R2.64+-0x24] ;  /* 0xffffdc0a02157981 */ /* 0x001f28000c1e1900 */
[----:B-1----:R-:W5:Y:S04]  /*0450*/  LDG.E R18, desc[UR10][R4.64+-0x24] ;  /* 0xffffdc0a04127981 */ /* 0x002f68000c1e1900 */
[----:B------:R0:W-:Y:S04]  /*0460*/  STS [R15+-0x38], R20 ;  /* 0xffffc8140f007388 */ /* 0x0001e80000000800 */
[----:B---3--:R-:W3:Y:S04]  /*0470*/  LDG.E R23, desc[UR10][R2.64+-0x20] ;  /* 0xffffe00a02177981 */ /* 0x008ee8000c1e1900 */
[----:B------:R-:W-:Y:S04]  /*0480*/  STS [R14+-0x34], R17 ;  /* 0xffffcc110e007388 */ /* 0x000fe80000000800 */
[----:B------:R-:W3:Y:S04]  /*0490*/  LDG.E R16, desc[UR10][R4.64+-0x20] ;  /* 0xffffe00a04107981 */ /* 0x000ee8000c1e1900 */
[----:B------:R-:W-:Y:S04]  /*04a0*/  STS [R15+-0x34], R22 ;  /* 0xffffcc160f007388 */ /* 0x000fe80000000800 */
[----:B------:R1:W-:Y:S04]  /*04b0*/  STS [R14+-0x30], R25 ;  /* 0xffffd0190e007388 */ /* 0x0003e80000000800 */
[----:B0-----:R-:W3:Y:S04]  /*04c0*/  LDG.E R20, desc[UR10][R4.64+-0x1c] ;  /* 0xffffe40a04147981 */ /* 0x001ee8000c1e1900 */
[----:B------:R0:W-:Y:S04]  /*04d0*/  STS [R15+-0x30], R24 ;  /* 0xffffd0180f007388 */ /* 0x0001e80000000800 */
[----:B-1----:R-:W3:Y:S04]  /*04e0*/  LDG.E R25, desc[UR10][R2.64+-0x18] ;  /* 0xffffe80a02197981 */ /* 0x002ee8000c1e1900 */
[----:B------:R-:W3:Y:S04]  /*04f0*/  LDG.E R22, desc[UR10][R4.64+-0x18] ;  /* 0xffffe80a04167981 */ /* 0x000ee8000c1e1900 */
[----:B------:R1:W-:Y:S04]  /*0500*/  STS [R14+-0x2c], R27 ;  /* 0xffffd41b0e007388 */ /* 0x0003e80000000800 */
[----:B------:R1:W-:Y:S04]  /*0510*/  STS [R15+-0x2c], R26 ;  /* 0xffffd41a0f007388 */ /* 0x0003e80000000800 */
[----:B0-----:R-:W3:Y:S04]  /*0520*/  LDG.E R24, desc[UR10][R4.64+-0x14] ;  /* 0xffffec0a04187981 */ /* 0x001ee8000c1e1900 */
[----:B-1----:R-:W3:Y:S04]  /*0530*/  LDG.E R27, desc[UR10][R2.64+-0x14] ;  /* 0xffffec0a021b7981 */ /* 0x002ee8000c1e1900 */
[----:B------:R-:W3:Y:S04]  /*0540*/  LDG.E R26, desc[UR10][R4.64+-0x10] ;  /* 0xfffff00a041a7981 */ /* 0x000ee8000c1e1900 */
[----:B------:R-:W3:Y:S04]  /*0550*/  LDG.E R17, desc[UR10][R2.64+-0x8] ;  /* 0xfffff80a02117981 */ /* 0x000ee8000c1e1900 */
[----:B--2---:R0:W-:Y:S04]  /*0560*/  STS [R14+-0x28], R19 ;  /* 0xffffd8130e007388 */ /* 0x0041e80000000800 */
[----:B0-----:R-:W2:Y:S04]  /*0570*/  LDG.E R19, desc[UR10][R2.64+-0x10] ;  /* 0xfffff00a02137981 */ /* 0x001ea8000c1e1900 */
[----:B------:R0:W-:Y:S04]  /*0580*/  STS [R15+-0x28], R28 ;  /* 0xffffd81c0f007388 */ /* 0x0001e80000000800 */
[----:B----4-:R1:W-:Y:S04]  /*0590*/  STS [R14+-0x24], R21 ;  /* 0xffffdc150e007388 */ /* 0x0103e80000000800 */
[----:B-----5:R4:W-:Y:S04]  /*05a0*/  STS [R15+-0x24], R18 ;  /* 0xffffdc120f007388 */ /* 0x0209e80000000800 */
[----:B0-----:R-:W5:Y:S04]  /*05b0*/  LDG.E R28, desc[UR10][R4.64+-0x8] ;  /* 0xfffff80a041c7981 */ /* 0x001f68000c1e1900 */
[----:B-1----:R-:W5:Y:S04]  /*05c0*/  LDG.E R21, desc[UR10][R2.64+-0xc] ;  /* 0xfffff40a02157981 */ /* 0x002f68000c1e1900 */
[----:B---3--:R0:W-:Y:S04]  /*05d0*/  STS [R14+-0x20], R23 ;  /* 0xffffe0170e007388 */ /* 0x0081e80000000800 */
[----:B----4-:R-:W3:Y:S04]  /*05e0*/  LDG.E R18, desc[UR10][R4.64+-0xc] ;  /* 0xfffff40a04127981 */ /* 0x010ee8000c1e1900 */
[----:B------:R-:W-:Y:S04]  /*05f0*/  STS [R15+-0x20], R16 ;  /* 0xffffe0100f007388 */ /* 0x000fe80000000800 */
[----:B------:R-:W-:Y:S04]  /*0600*/  STS [R14+-0x1c], R29 ;  /* 0xffffe41d0e007388 */ /* 0x000fe80000000800 */
[----:B------:R1:W-:Y:S04]  /*0610*/  STS [R15+-0x1c], R20 ;  /* 0xffffe4140f007388 */ /* 0x0003e80000000800 */
[----:B0-----:R-:W4:Y:S04]  /*0620*/  LDG.E R23, desc[UR10][R2.64+-0x4] ;  /* 0xfffffc0a02177981 */ /* 0x001f28000c1e1900 */
[----:B------:R0:W-:Y:S04]  /*0630*/  STS [R14+-0x18], R25 ;  /* 0xffffe8190e007388 */ /* 0x0001e80000000800 */
[----:B-1----:R-:W4:Y:S04]  /*0640*/  LDG.E R20, desc[UR10][R4.64+-0x4] ;  /* 0xfffffc0a04147981 */ /* 0x002f28000c1e1900 */
[----:B------:R1:W-:Y:S04]  /*0650*/  STS [R15+-0x18], R22 ;  /* 0xffffe8160f007388 */ /* 0x0003e80000000800 */
[----:B0-----:R-:W4:Y:S04]  /*0660*/  LDG.E R25, desc[UR10][R2.64] ;  /* 0x0000000a02197981 */ /* 0x001f28000c1e1900 */
[----:B------:R-:W4:Y:S04]  /*0670*/  LDG.E R16, desc[UR10][R4.64+0xc] ;  /* 0x00000c0a04107981 */ /* 0x000f28000c1e1900 */
[----:B-1----:R-:W4:Y:S04]  /*0680*/  LDG.E R22, desc[UR10][R4.64] ;  /* 0x0000000a04167981 */ /* 0x002f28000c1e1900 */
[----:B------:R0:W-:Y:S04]  /*0690*/  STS [R14+-0x14], R27 ;  /* 0xffffec1b0e007388 */ /* 0x0001e80000000800 */
[----:B------:R1:W-:Y:S04]  /*06a0*/  STS [R15+-0x14], R24 ;  /* 0xffffec180f007388 */ /* 0x0003e80000000800 */
[----:B------:R-:W4:Y:S04]  /*06b0*/  LDG.E R29, desc[UR10][R2.64+0x10] ;  /* 0x0000100a021d7981 */ /* 0x000f28000c1e1900 */
[----:B0-----:R-:W4:Y:S04]  /*06c0*/  LDG.E R27, desc[UR10][R2.64+0x4] ;  /* 0x0000040a021b7981 */ /* 0x001f28000c1e1900 */
[----:B-1----:R-:W4:Y:S04]  /*06d0*/  LDG.E R24, desc[UR10][R4.64+0x4] ;  /* 0x0000040a04187981 */ /* 0x002f28000c1e1900 */
[----:B--2---:R0:W-:Y:S04]  /*06e0*/  STS [R14+-0x10], R19 ;  /* 0xfffff0130e007388 */ /* 0x0041e80000000800 */
[----:B------:R1:W-:Y:S04]  /*06f0*/  STS [R15+-0x10], R26 ;  /* 0xfffff01a0f007388 */ /* 0x0003e80000000800 */
[----:B0-----:R-:W2:Y:S04]  /*0700*/  LDG.E R19, desc[UR10][R2.64+0x8] ;  /* 0x0000080a02137981 */ /* 0x001ea8000c1e1900 */
[----:B-1----:R-:W2:Y:S04]  /*0710*/  LDG.E R26, desc[UR10][R4.64+0x8] ;  /* 0x0000080a041a7981 */ /* 0x002ea8000c1e1900 */
[----:B-----5:R0:W-:Y:S04]  /*0720*/  STS [R14+-0xc], R21 ;  /* 0xfffff4150e007388 */ /* 0x0201e80000000800 */
[----:B---3--:R1:W-:Y:S04]  /*0730*/  STS [R15+-0xc], R18 ;  /* 0xfffff4120f007388 */ /* 0x0083e80000000800 */
[----:B0-----:R-:W3:Y:S04]  /*0740*/  LDG.E R21, desc[UR10][R2.64+0xc] ;  /* 0x00000c0a02157981 */ /* 0x001ee8000c1e1900 */
[----:B------:R-:W-:Y:S04]  /*0750*/  STS [R14+-0x8], R17 ;  /* 0xfffff8110e007388 */ /* 0x000fe80000000800 */
[----:B------:R-:W-:Y:S04]  /*0760*/  STS [R15+-0x8], R28 ;  /* 0xfffff81c0f007388 */ /* 0x000fe80000000800 */
[----:B----4-:R0:W-:Y:S04]  /*0770*/  STS [R14+-0x4], R23 ;  /* 0xfffffc170e007388 */ /* 0x0101e80000000800 */
[----:B-1----:R-:W4:Y:S04]  /*0780*/  LDG.E R18, desc[UR10][R4.64+0x10] ;  /* 0x0000100a04127981 */ /* 0x002f28000c1e1900 */
[----:B------:R1:W-:Y:S04]  /*0790*/  STS [R15+-0x4], R20 ;  /* 0xfffffc140f007388 */ /* 0x0003e80000000800 */
[----:B0-----:R-:W5:Y:S04]  /*07a0*/  LDG.E R23, desc[UR10][R2.64+0x14] ;  /* 0x0000140a02177981 */ /* 0x001f68000c1e1900 */
[----:B------:R0:W-:Y:S04]  /*07b0*/  STS [R14], R25 ;  /* 0x000000190e007388 */ /* 0x0001e80000000800 */
[----:B-1----:R-:W5:Y:S04]  /*07c0*/  LDG.E R20, desc[UR10][R4.64+0x14] ;  /* 0x0000140a04147981 */ /* 0x002f68000c1e1900 */
[----:B------:R1:W-:Y:S04]  /*07d0*/  STS [R15], R22 ;  /* 0x000000160f007388 */ /* 0x0003e80000000800 */
[----:B0-----:R-:W5:Y:S04]  /*07e0*/  LDG.E R25, desc[UR10][R2.64+0x18] ;  /* 0x0000180a02197981 */ /* 0x001f68000c1e1900 */
[----:B------:R-:W5:Y:S04]  /*07f0*/  LDG.E R28, desc[UR10][R2.64+0x20] ;  /* 0x0000200a021c7981 */ /* 0x000f68000c1e1900 */
[----:B-1----:R-:W5:Y:S04]  /*0800*/  LDG.E R22, desc[UR10][R4.64+0x18] ;  /* 0x0000180a04167981 */ /* 0x002f68000c1e1900 */
[----:B------:R0:W-:Y:S04]  /*0810*/  STS [R14+0x4], R27 ;  /* 0x0000041b0e007388 */ /* 0x0001e80000000800 */
[----:B------:R1:W-:Y:S04]  /*0820*/  STS [R15+0x4], R24 ;  /* 0x000004180f007388 */ /* 0x0003e80000000800 */
[----:B------:R-:W5:Y:S04]  /*0830*/  LDG.E R17, desc[UR10][R2.64+0x24] ;  /* 0x0000240a02117981 */ /* 0x000f68000c1e1900 */
[----:B0-----:R-:W5:Y:S04]  /*0840*/  LDG.E R27, desc[UR10][R2.64+0x1c] ;  /* 0x00001c0a021b7981 */ /* 0x001f68000c1e1900 */
[----:B-1----:R-:W5:Y:S04]  /*0850*/  LDG.E R24, desc[UR10][R4.64+0x1c] ;  /* 0x00001c0a04187981 */ /* 0x002f68000c1e1900 */
[----:B--2---:R0:W-:Y:S04]  /*0860*/  STS [R14+0x8], R19 ;  /* 0x000008130e007388 */ /* 0x0041e80000000800 */
[----:B------:R1:W-:Y:S04]  /*0870*/  STS [R15+0x8], R26 ;  /* 0x0000081a0f007388 */ /* 0x0003e80000000800 */
[----:B0-----:R-:W2:Y:S04]  /*0880*/  LDG.E R19, desc[UR10][R2.64+0x28] ;  /* 0x0000280a02137981 */ /* 0x001ea8000c1e1900 */
[----:B-1----:R-:W2:Y:S04]  /*0890*/  LDG.E R26, desc[UR10][R4.64+0x20] ;  /* 0x0000200a041a7981 */ /* 0x002ea8000c1e1900 */
[----:B---3--:R0:W-:Y:S04]  /*08a0*/  STS [R14+0xc], R21 ;  /* 0x00000c150e007388 */ /* 0x0081e80000000800 */
[----:B------:R1:W-:Y:S04]  /*08b0*/  STS [R15+0xc], R16 ;  /* 0x00000c100f007388 */ /* 0x0003e80000000800 */
[----:B------:R3:W-:Y:S04]  /*08c0*/  STS [R14+0x10], R29 ;  /* 0x0000101d0e007388 */ /* 0x0007e80000000800 */
[----:B0-----:R-:W2:Y:S04]  /*08d0*/  LDG.E R21, desc[UR10][R2.64+0x2c] ;  /* 0x00002c0a02157981 */ /* 0x001ea8000c1e1900 */
[----:B-1----:R-:W2:Y:S04]  /*08e0*/  LDG.E R16, desc[UR10][R4.64+0x24] ;  /* 0x0000240a04107981 */ /* 0x002ea8000c1e1900 */
[----:B----4-:R0:W-:Y:S04]  /*08f0*/  STS [R15+0x10], R18 ;  /* 0x000010120f007388 */ /* 0x0101e80000000800 */
[----:B-----5:R1:W-:Y:S04]  /*0900*/  STS [R14+0x14], R23 ;  /* 0x000014170e007388 */ /* 0x0203e80000000800 */
[----:B---3--:R-:W3:Y:S04]  /*0910*/  LDG.E R29, desc[UR10][R2.64+0x30] ;  /* 0x0000300a021d7981 */ /* 0x008ee8000c1e1900 */
[----:B0-----:R-:W4:Y:S04]  /*0920*/  LDG.E R18, desc[UR10][R4.64+0x28] ;  /* 0x0000280a04127981 */ /* 0x001f28000c1e1900 */
[----:B------:R0:W-:Y:S04]  /*0930*/  STS [R15+0x14], R20 ;  /* 0x000014140f007388 */ /* 0x0001e80000000800 */
[----:B------:R5:W-:Y:S04]  /*0940*/  STS [R14+0x18], R25 ;  /* 0x000018190e007388 */ /* 0x000be80000000800 */
[----:B-1----:R-:W3:Y:S04]  /*0950*/  LDG.E R23, desc[UR10][R2.64+0x34] ;  /* 0x0000340a02177981 */ /* 0x002ee8000c1e1900 */
[----:B0-----:R-:W3:Y:S04]  /*0960*/  LDG.E R20, desc[UR10][R4.64+0x2c] ;  /* 0x00002c0a04147981 */ /* 0x001ee8000c1e1900 */
[----:B------:R0:W-:Y:S04]  /*0970*/  STS [R15+0x18], R22 ;  /* 0x000018160f007388 */ /* 0x0001e80000000800 */
[----:B-----5:R-:W5:Y:S04]  /*0980*/  LDG.E R25, desc[UR10][R4.64+0x34] ;  /* 0x0000340a04197981 */ /* 0x020f68000c1e1900 */
[----:B0-----:R-:W5:Y:S04]  /*0990*/  LDG.E R22, desc[UR10][R4.64+0x30] ;  /* 0x0000300a04167981 */ /* 0x001f68000c1e1900 */
[----:B------:R0:W-:Y:S04]  /*09a0*/  STS [R14+0x1c], R27 ;  /* 0x00001c1b0e007388 */ /* 0x0001e80000000800 */
[----:B------:R1:W-:Y:S04]  /*09b0*/  STS [R15+0x1c], R24 ;  /* 0x00001c180f007388 */ /* 0x0003e80000000800 */
[----:B------:R1:W-:Y:S04]  /*09c0*/  STS [R14+0x20], R28 ;  /* 0x0000201c0e007388 */ /* 0x0003e80000000800 */
[----:B0-----:R-:W5:Y:S04]  /*09d0*/  LDG.E R27, desc[UR10][R2.64+0x38] ;  /* 0x0000380a021b7981 */ /* 0x001f68000c1e1900 */
[----:B-1----:R-:W5:Y:S04]  /*09e0*/  LDG.E R24, desc[UR10][R4.64+0x38] ;  /* 0x0000380a04187981 */ /* 0x002f68000c1e1900 */
[----:B------:R-:W5:Y:S04]  /*09f0*/  LDG.E R28, desc[UR10][R4.64+0x3c] ;  /* 0x00003c0a041c7981 */ /* 0x000f68000c1e1900 */
[----:B--2---:R0:W-:Y:S04]  /*0a00*/  STS [R15+0x20], R26 ;  /* 0x0000201a0f007388 */ /* 0x0041e80000000800 */
[----:B0-----:R0:W2:Y:S01]  /*0a10*/  LDG.E R26, desc[UR10][R2.64+0x3c] ;  /* 0x00003c0a021a7981 */ /* 0x0010a2000c1e1900 */
[----:B------:R-:W-:-:S03]  /*0a20*/  UIADD3 UR9, UPT, UPT, UR9, 0x20, URZ ;  /* 0x0000002009097890 */ /* 0x000fc6000fffe0ff */
[----:B------:R-:W-:Y:S01]  /*0a30*/  STS [R14+0x24], R17 ;  /* 0x000024110e007388 */ /* 0x000fe20000000800 */
[----:B------:R-:W-:-:S03]  /*0a40*/  UISETP.NE.AND UP2, UPT, UR9, URZ, UPT ;  /* 0x000000ff0900728c */ /* 0x000fc6000bf45270 */
[----:B------:R-:W-:Y:S04]  /*0a50*/  STS [R15+0x24], R16 ;  /* 0x000024100f007388 */ /* 0x000fe80000000800 */
[----:B------:R-:W-:Y:S01]  /*0a60*/  STS [R14+0x28], R19 ;  /* 0x000028130e007388 */ /* 0x000fe20000000800 */
[----:B0-----:R-:W-:-:S03]  /*0a70*/  IADD3 R2, P0, PT, R2, 0x80, RZ ;  /* 0x0000008002027810 */ /* 0x001fc60007f1e0ff */
[----:B----4-:R-:W-:Y:S04]  /*0a80*/  STS [R15+0x28], R18 ;  /* 0x000028120f007388 */ /* 0x010fe80000000800 */
[----:B------:R-:W-:Y:S01]  /*0a90*/  STS [R14+0x2c], R21 ;  /* 0x00002c150e007388 */ /* 0x000fe20000000800 */
[----:B------:R-:W-:Y:S02]  /*0aa0*/  IADD3.X R3, PT, PT, RZ, R3, RZ, P0, !PT ;  /* 0x00000003ff037210 */ /* 0x000fe400007fe4ff */
[----:B------:R-:W-:Y:S01]  /*0ab0*/  IADD3 R13, PT, PT, R13, 0x20, RZ ;  /* 0x000000200d0d7810 */ /* 0x000fe20007ffe0ff */
[----:B---3--:R-:W-:Y:S04]  /*0ac0*/  STS [R15+0x2c], R20 ;  /* 0x00002c140f007388 */ /* 0x008fe80000000800 */
[----:B------:R-:W-:Y:S04]  /*0ad0*/  STS [R14+0x30], R29 ;  /* 0x0000301d0e007388 */ /* 0x000fe80000000800 */
[----:B-----5:R-:W-:Y:S04]  /*0ae0*/  STS [R15+0x30], R22 ;  /* 0x000030160f007388 */ /* 0x020fe80000000800 */
[----:B------:R-:W-:Y:S04]  /*0af0*/  STS [R14+0x34], R23 ;  /* 0x000034170e007388 */ /* 0x000fe80000000800 */
[----:B------:R-:W-:Y:S04]  /*0b00*/  STS [R15+0x34], R25 ;  /* 0x000034190f007388 */ /* 0x000fe80000000800 */
[----:B------:R-:W-:Y:S04]  /*0b10*/  STS [R14+0x38], R27 ;  /* 0x0000381b0e007388 */ /* 0x000fe80000000800 */
[----:B------:R-:W-:Y:S04]  /*0b20*/  STS [R15+0x38], R24 ;  /* 0x000038180f007388 */ /* 0x000fe80000000800 */
[----:B--2---:R0:W-:Y:S04]  /*0b30*/  STS [R14+0x3c], R26 ;  /* 0x00003c1a0e007388 */ /* 0x0041e80000000800 */
[----:B------:R1:W-:Y:S01]  /*0b40*/  STS [R15+0x3c], R28 ;  /* 0x00003c1c0f007388 */ /* 0x0003e20000000800 */
[----:B0-----:R-:W-:Y:S01]  /*0b50*/  VIADD R14, R14, 0x80 ;  /* 0x000000800e0e7836 */ /* 0x001fe20000000000 */
[----:B-1----:R-:W-:Y:S01]  /*0b60*/  IADD3 R15, PT, PT, R15, 0x80, RZ ;  /* 0x000000800f0f7810 */ /* 0x002fe20007ffe0ff */
[----:B------:R-:W-:Y:S06]  /*0b70*/  BRA.U UP2, `(.L_x_39) ;  /* 0xfffffff502d47547 */ /* 0x000fec000b83ffff */
.L_x_38:
[----:B------:R-:W-:Y:S05]  /*0b80*/  BRA.U !UP1, `(.L_x_37) ;  /* 0x00000001097c7547 */ /* 0x000fea000b800000 */
[----:B------:R-:W0:Y:S01]  /*0b90*/  S2UR UR7, SR_CgaCtaId ;  /* 0x00000000000779c3 */ /* 0x000e220000008800 */
[-C--:B------:R-:W-:Y:S01]  /*0ba0*/  IADD3 R13, PT, PT, R11, R12.reuse, RZ ;  /* 0x0000000c0b0d7210 */ /* 0x080fe20007ffe0ff */
[----:B------:R-:W-:Y:S01]  /*0bb0*/  IMAD R11, R0, UR13, R12 ;  /* 0x0000000d000b7c24 */ /* 0x000fe2000f8e020c */
[----:B------:R-:W-:Y:S01]  /*0bc0*/  UMOV UR6, 0x400 ;  /* 0x0000040000067882 */ /* 0x000fe20000000000 */
[----:B------:R-:W-:Y:S01]  /*0bd0*/  IADD3 R9, PT, PT, R9, R12, RZ ;  /* 0x0000000c09097210 */ /* 0x000fe20007ffe0ff */
[----:B------:R-:W-:Y:S02]  /*0be0*/  UIADD3 UR5, UPT, UPT, -UR5, URZ, URZ ;  /* 0x000000ff05057290 */ /* 0x000fe4000fffe1ff */
[----:B------:R-:W-:Y:S01]  /*0bf0*/  LEA R11, R11, UR4, 0x2 ;  /* 0x000000040b0b7c11 */ /* 0x000fe2000f8e10ff */
[----:B------:R-:W1:Y:S08]  /*0c00*/  LDC.64 R4, c[0x0][0x380] ;  /* 0x0000e000ff047b82 */ /* 0x000e700000000a00 */
[----:B------:R-:W2:Y:S01]  /*0c10*/  LDC.64 R2, c[0x0][0x388] ;  /* 0x0000e200ff027b82 */ /* 0x000ea20000000a00 */
[----:B0-----:R-:W-:-:S06]  /*0c20*/  ULEA UR6, UR7, UR6, 0x18 ;  /* 0x0000000607067291 */ /* 0x001fcc000f8ec0ff */
[----:B------:R-:W-:Y:S01]  /*0c30*/  LEA R9, R9, UR6, 0x2 ;  /* 0x0000000609097c11 */ /* 0x000fe2000f8e10ff */
[----:B-1----:R-:W-:-:S04]  /*0c40*/  IMAD.WIDE.U32 R4, R13, 0x4, R4 ;  /* 0x000000040d047825 */ /* 0x002fc800078e0004 */
[----:B------:R-:W-:Y:S01]  /*0c50*/  IMAD.IADD R13, R10, 0x1, R12 ;  /* 0x000000010a0d7824 */ /* 0x000fe200078e020c */
[----:B------:R-:W-:Y:S01]  /*0c60*/  MOV R14, R4 ;  /* 0x00000004000e7202 */ /* 0x000fe20000000f00 */
[----:B------:R-:W-:Y:S01]  /*0c70*/  IMAD.MOV.U32 R15, RZ, RZ, R5 ;  /* 0x000000ffff0f7224 */ /* 0x000fe200078e0005 */
[----:B------:R-:W-:-:S07]  /*0c80*/  IADD3 R12, PT, PT, R11, UR6, RZ ;  /* 0x000000060b0c7c10 */ /* 0x000fce000fffe0ff */
.L_x_40:
[----:B------:R-:W-:Y:S01]  /*0c90*/  MOV R10, R14 ;  /* 0x0000000e000a7202 */ /* 0x000fe20000000f00 */
[----:B--2---:R-:W-:-:S04]  /*0ca0*/  IMAD.WIDE R4, R13, 0x4, R2 ;  /* 0x000000040d047825 */ /* 0x004fc800078e0202 */
[----:B------:R-:W-:Y:S02]  /*0cb0*/  IMAD.MOV.U32 R11, RZ, RZ, R15 ;  /* 0x000000ffff0b7224 */ /* 0x000fe400078e000f */
[----:B------:R-:W2:Y:S04]  /*0cc0*/  LDG.E R5, desc[UR10][R4.64] ;  /* 0x0000000a04057981 */ /* 0x000ea8000c1e1900 */
[----:B------:R-:W3:Y:S01]  /*0cd0*/  LDG.E R10, desc[UR10][R10.64] ;  /* 0x0000000a0a0a7981 */ /* 0x000ee2000c1e1900 */
[----:B------:R-:W-:-:S04]  /*0ce0*/  UIADD3 UR5, UPT, UPT, UR5, 0x1, URZ ;  /* 0x0000000105057890 */ /* 0x000fc8000fffe0ff */
[----:B------:R-:W-:Y:S01]  /*0cf0*/  UISETP.NE.AND UP1, UPT, UR5, URZ, UPT ;  /* 0x000000ff0500728c */ /* 0x000fe2000bf25270 */
[----:B------:R-:W-:Y:S02]  /*0d00*/  IADD3 R14, P0, PT, R14, 0x4, RZ ;  /* 0x000000040e0e7810 */ /* 0x000fe40007f1e0ff */
[----:B------:R-:W-:Y:S02]  /*0d10*/  IADD3 R13, PT, PT, R13, 0x1, RZ ;  /* 0x000000010d0d7810 */ /* 0x000fe40007ffe0ff */
[----:B------:R-:W-:Y:S01]  /*0d20*/  IADD3.X R15, PT, PT, RZ, R15, RZ, P0, !PT ;  /* 0x0000000fff0f7210 */ /* 0x000fe200007fe4ff */
[----:B---3--:R0:W-:Y:S04]  /*0d30*/  STS [R9], R10 ;  /* 0x0000000a09007388 */ /* 0x0081e80000000800 */
[----:B--2---:R1:W-:Y:S01]  /*0d40*/  STS [R12], R5 ;  /* 0x000000050c007388 */ /* 0x0043e20000000800 */
[----:B0-----:R-:W-:Y:S01]  /*0d50*/  VIADD R9, R9, 0x4 ;  /* 0x0000000409097836 */ /* 0x001fe20000000000 */
[----:B-1----:R-:W-:Y:S01]  /*0d60*/  IADD3 R12, PT, PT, R12, 0x4, RZ ;  /* 0x000000040c0c7810 */ /* 0x002fe20007ffe0ff */
[----:B------:R-:W-:Y:S06]  /*0d70*/  BRA.U UP1, `(.L_x_40) ;  /* 0xfffffffd01c47547 */ /* 0x000fec000b83ffff */
.L_x_37:
[----:B------:R-:W-:Y:S01]  /*0d80*/  BAR.SYNC.DEFER_BLOCKING 0x0 ;  /* 0x0000000000007b1d */ /* 0x000fe20000010000 */
[----:B------:R-:W-:-:S05]  /*0d90*/  HFMA2 R11, -RZ, RZ, 0, 0 ;  /* 0x00000000ff0b7431 */ /* 0x000fca00000001ff */
[----:B------:R-:W-:Y:S05]  /*0da0*/  BRA.U !UP0, `(.L_x_41) ;  /* 0x0000000508887547 */ /* 0x000fea000b800000 */
[----:B------:R-:W-:Y:S02]  /*0db0*/  UISETP.GE.U32.AND UP0, UPT, UR13, 0x8, UPT ;  /* 0x000000080d00788c */ /* 0x000fe4000bf06070 */
[----:B------:R-:W-:Y:S01]  /*0dc0*/  IMAD R8, R8, UR13, RZ ;  /* 0x0000000d08087c24 */ /* 0x000fe2000f8e02ff */
[----:B------:R-:W-:Y:S01]  /*0dd0*/  ULOP3.LUT UR7, UR13, 0x7, URZ, 0xc0, !UPT ;  /* 0x000000070d077892 */ /* 0x000fe2000f8ec0ff */
[----:B------:R-:W-:Y:S01]  /*0de0*/  IMAD.MOV.U32 R11, RZ, RZ, RZ ;  /* 0x000000ffff0b7224 */ /* 0x000fe200078e00ff */
[----:B------:R-:W-:Y:S02]  /*0df0*/  MOV R3, RZ ;  /* 0x000000ff00037202 */ /* 0x000fe40000000f00 */
[----:B------:R-:W-:Y:S02]  /*0e00*/  UISETP.NE.AND UP1, UPT, UR7, URZ, UPT ;  /* 0x000000ff0700728c */ /* 0x000fe4000bf25270 */
[----:B------:R-:W-:Y:S09]  /*0e10*/  BRA.U !UP0, `(.L_x_42) ;  /* 0x0000000108a47547 */ /* 0x000ff2000b800000 */
[----:B------:R-:W0:Y:S01]  /*0e20*/  S2R R3, SR_CgaCtaId ;  /* 0x0000000000037919 */ /* 0x000e220000008800 */
[----:B------:R-:W-:Y:S01]  /*0e30*/  MOV R2, 0x400 ;  /* 0x0000040000027802 */ /* 0x000fe20000000f00 */
[----:B------:R-:W-:Y:S01]  /*0e40*/  ULOP3.LUT UR5, UR13, 0x7ffffff8, URZ, 0xc0, !UPT ;  /* 0x7ffffff80d057892 */ /* 0x000fe2000f8ec0ff */
[----:B------:R-:W-:Y:S01]  /*0e50*/  LEA R4, R0, 0x80, 0x2 ;  /* 0x0000008000047811 */ /* 0x000fe200078e10ff */
[----:B------:R-:W-:Y:S02]  /*0e60*/  IMAD.MOV.U32 R11, RZ, RZ, RZ ;  /* 0x000000ffff0b7224 */ /* 0x000fe400078e00ff */
[----:B------:R-:W-:Y:S01]  /*0e70*/  UIADD3 UR6, UPT, UPT, -UR5, URZ, URZ ;  /* 0x000000ff05067290 */ /* 0x000fe2000fffe1ff */
[----:B0-----:R-:W-:-:S05]  /*0e80*/  LEA R3, R3, R2, 0x18 ;  /* 0x0000000203037211 */ /* 0x001fca00078ec0ff */
[----:B------:R-:W-:Y:S01]  /*0e90*/  IMAD R2, R4, UR13, R3 ;  /* 0x0000000d04027c24 */ /* 0x000fe2000f8e0203 */
[----:B------:R-:W-:Y:S02]  /*0ea0*/  LEA R4, R8, R3, 0x2 ;  /* 0x0000000308047211 */ /* 0x000fe400078e10ff */
[----:B------:R-:W-:Y:S01]  /*0eb0*/  MOV R3, UR5 ;  /* 0x0000000500037c02 */ /* 0x000fe20008000f00 */
[----:B------:R-:W-:Y:S01]  /*0ec0*/  VIADD R2, R2, 0x10 ;  /* 0x0000001002027836 */ /* 0x000fe20000000000 */
[----:B------:R-:W-:-:S07]  /*0ed0*/  IADD3 R4, PT, PT, R4, 0x10, RZ ;  /* 0x0000001004047810 */ /* 0x000fce0007ffe0ff */
.L_x_43:
[----:B------:R-:W-:Y:S01]  /*0ee0*/  LDS R14, [R4+-0x10] ;  /* 0xfffff000040e7984 */ /* 0x000fe20000000800 */
[----:B------:R-:W-:-:S03]  /*0ef0*/  UIADD3 UR6, UPT, UPT, UR6, 0x8, URZ ;  /* 0x0000000806067890 */ /* 0x000fc6000fffe0ff */
[----:B------:R-:W0:Y:S01]  /*0f00*/  LDS R13, [R2+-0x10] ;  /* 0xfffff000020d7984 */ /* 0x000e220000000800 */
[----:B------:R-:W-:-:S03]  /*0f10*/  UISETP.NE.AND UP0, UPT, UR6, URZ, UPT ;  /* 0x000000ff0600728c */ /* 0x000fc6000bf05270 */
[----:B------:R-:W-:Y:S04]  /*0f20*/  LDS R16, [R4+-0xc] ;  /* 0xfffff40004107984 */ /* 0x000fe80000000800 */
[----:B------:R-:W1:Y:S04]  /*0f30*/  LDS R15, [R2+-0xc] ;  /* 0xfffff400020f7984 */ /* 0x000e680000000800 */
[----:B------:R-:W-:Y:S04]  /*0f40*/  LDS R18, [R4+-0x8] ;  /* 0xfffff80004127984 */ /* 0x000fe80000000800 */
[----:B------:R-:W2:Y:S04]  /*0f50*/  LDS R17, [R2+-0x8] ;  /* 0xfffff80002117984 */ /* 0x000ea80000000800 */
[----:B------:R-:W-:Y:S04]  /*0f60*/  LDS R20, [R4+-0x4] ;  /* 0xfffffc0004147984 */ /* 0x000fe80000000800 */
[----:B------:R-:W3:Y:S04]  /*0f70*/  LDS R19, [R2+-0x4] ;  /* 0xfffffc0002137984 */ /* 0x000ee80000000800 */
[----:B------:R-:W-:Y:S04]  /*0f80*/  LDS R22, [R4] ;  /* 0x0000000004167984 */ /* 0x000fe80000000800 */
[----:B------:R-:W4:Y:S04]  /*0f90*/  LDS R21, [R2] ;  /* 0x0000000002157984 */ /* 0x000f280000000800 */
[----:B------:R-:W-:Y:S04]  /*0fa0*/  LDS R24, [R4+0x4] ;  /* 0x0000040004187984 */ /* 0x000fe80000000800 */
[----:B------:R-:W5:Y:S01]  /*0fb0*/  LDS R23, [R2+0x4] ;  /* 0x0000040002177984 */ /* 0x000f620000000800 */
[----:B0-----:R-:W-:-:S03]  /*0fc0*/  FFMA R13, R14, R13, R11 ;  /* 0x0000000d0e0d7223 */ /* 0x001fc6000000000b */
[----:B------:R-:W-:Y:S04]  /*0fd0*/  LDS R9, [R4+0x8] ;  /* 0x0000080004097984 */ /* 0x000fe80000000800 */
[----:B------:R-:W0:Y:S01]  /*0fe0*/  LDS R12, [R2+0x8] ;  /* 0x00000800020c7984 */ /* 0x000e220000000800 */
[----:B-1----:R-:W-:-:S03]  /*0ff0*/  FFMA R13, R16, R15, R13 ;  /* 0x0000000f100d7223 */ /* 0x002fc6000000000d */
[----:B------:R1:W-:Y:S04]  /*1000*/  LDS R5, [R4+0xc] ;  /* 0x00000c0004057984 */ /* 0x0003e80000000800 */
[----:B------:R3:W0:Y:S01]  /*1010*/  LDS R10, [R2+0xc] ;  /* 0x00000c00020a7984 */ /* 0x0006220000000800 */
[----:B--2---:R-:W-:Y:S01]  /*1020*/  FFMA R13, R18, R17, R13 ;  /* 0x00000011120d7223 */ /* 0x004fe2000000000d */
[----:B-1----:R-:W-:-:S03]  /*1030*/  IADD3 R4, PT, PT, R4, 0x20, RZ ;  /* 0x0000002004047810 */ /* 0x002fc60007ffe0ff */
[----:B---3--:R-:W-:Y:S01]  /*1040*/  FFMA R13, R20, R19, R13 ;  /* 0x00000013140d7223 */ /* 0x008fe2000000000d */
[----:B------:R-:W-:-:S03]  /*1050*/  IADD3 R2, PT, PT, R2, 0x20, RZ ;  /* 0x0000002002027810 */ /* 0x000fc60007ffe0ff */
[----:B----4-:R-:W-:-:S04]  /*1060*/  FFMA R13, R22, R21, R13 ;  /* 0x00000015160d7223 */ /* 0x010fc8000000000d */
[----:B-----5:R-:W-:-:S04]  /*1070*/  FFMA R24, R24, R23, R13 ;  /* 0x0000001718187223 */ /* 0x020fc8000000000d */
[----:B0-----:R-:W-:-:S04]  /*1080*/  FFMA R12, R9, R12, R24 ;  /* 0x0000000c090c7223 */ /* 0x001fc80000000018 */
[----:B------:R-:W-:Y:S01]  /*1090*/  FFMA R11, R5, R10, R12 ;  /* 0x0000000a050b7223 */ /* 0x000fe2000000000c */
[----:B------:R-:W-:Y:S06]  /*10a0*/  BRA.U UP0, `(.L_x_43) ;  /* 0xfffffffd008c7547 */ /* 0x000fec000b83ffff */
.L_x_42:
[----:B------:R-:W-:Y:S05]  /*10b0*/  BRA.U !UP1, `(.L_x_41) ;  /* 0x0000000109c47547 */ /* 0x000fea000b800000 */
[----:B------:R-:W0:Y:S01]  /*10c0*/  S2UR UR6, SR_CgaCtaId ;  /* 0x00000000000679c3 */ /* 0x000e220000008800 */
[----:B------:R-:W-:Y:S01]  /*10d0*/  UISETP.GE.U32.AND UP0, UPT, UR7, 0x4, UPT ;  /* 0x000000040700788c */ /* 0x000fe2000bf06070 */
[----:B------:R-:W-:Y:S01]  /*10e0*/  UMOV UR5, 0x400 ;  /* 0x0000040000057882 */ /* 0x000fe20000000000 */
[----:B------:R-:W-:-:S04]  /*10f0*/  ULOP3.LUT UR8, UR13, 0x3, URZ, 0xc0, !UPT ;  /* 0x000000030d087892 */ /* 0x000fc8000f8ec0ff */
[----:B------:R-:W-:Y:S02]  /*1100*/  UISETP.NE.AND UP1, UPT, UR8, URZ, UPT ;  /* 0x000000ff0800728c */ /* 0x000fe4000bf25270 */
[----:B0-----:R-:W-:-:S04]  /*1110*/  ULEA UR5, UR6, UR5, 0x18 ;  /* 0x0000000506057291 */ /* 0x001fc8000f8ec0ff */
[----:B------:R-:W-:Y:S01]  /*1120*/  UIADD3 UR4, UPT, UPT, UR4, UR5, URZ ;  /* 0x0000000504047290 */ /* 0x000fe2000fffe0ff */
[----:B------:R-:W-:Y:S11]  /*1130*/  BRA.U !UP0, `(.L_x_44) ;  /* 0x0000000108447547 */ /* 0x000ff6000b800000 */
[----:B------:R-:W-:Y:S01]  /*1140*/  IMAD R4, R0, UR13, R3 ;  /* 0x0000000d00047c24 */ /* 0x000fe2000f8e0203 */
[----:B------:R-:W-:Y:S01]  /*1150*/  IADD3 R2, PT, PT, R8, R3, RZ ;  /* 0x0000000308027210 */ /* 0x000fe20007ffe0ff */
[----:B------:R-:W-:-:S03]  /*1160*/  VIADD R3, R3, 0x4 ;  /* 0x0000000403037836 */ /* 0x000fc60000000000 */
[----:B------:R-:W-:Y:S02]  /*1170*/  LEA R2, R2, UR5, 0x2 ;  /* 0x0000000502027c11 */ /* 0x000fe4000f8e10ff */
[----:B------:R-:W-:-:S03]  /*1180*/  LEA R5, R4, UR4, 0x2 ;  /* 0x0000000404057c11 */ /* 0x000fc6000f8e10ff */
[----:B------:R-:W-:Y:S04]  /*1190*/  LDS R4, [R2] ;  /* 0x0000000002047984 */ /* 0x000fe80000000800 */
[----:B------:R-:W0:Y:S04]  /*11a0*/  LDS R9, [R5] ;  /* 0x0000000005097984 */ /* 0x000e280000000800 */
[----:B------:R-:W-:Y:S04]  /*11b0*/  LDS R13, [R2+0x4] ;  /* 0x00000400020d7984 */ /* 0x000fe80000000800 */
[----:B------:R-:W1:Y:S04]  /*11c0*/  LDS R10, [R5+0x4] ;  /* 0x00000400050a7984 */ /* 0x000e680000000800 */
[----:B------:R-:W-:Y:S04]  /*11d0*/  LDS R15, [R2+0x8] ;  /* 0x00000800020f7984 */ /* 0x000fe80000000800 */
[----:B------:R-:W2:Y:S04]  /*11e0*/  LDS R12, [R5+0x8] ;  /* 0x00000800050c7984 */ /* 0x000ea80000000800 */
[----:B------:R-:W-:Y:S04]  /*11f0*/  LDS R17, [R2+0xc] ;  /* 0x00000c0002117984 */ /* 0x000fe80000000800 */
[----:B------:R-:W3:Y:S01]  /*1200*/  LDS R14, [R5+0xc] ;  /* 0x00000c00050e7984 */ /* 0x000ee20000000800 */
[----:B0-----:R-:W-:-:S04]  /*1210*/  FFMA R4, R4, R9, R11 ;  /* 0x0000000904047223 */ /* 0x001fc8000000000b */
[----:B-1----:R-:W-:-:S04]  /*1220*/  FFMA R4, R13, R10, R4 ;  /* 0x0000000a0d047223 */ /* 0x002fc80000000004 */
[----:B--2---:R-:W-:-:S04]  /*1230*/  FFMA R4, R15, R12, R4 ;  /* 0x0000000c0f047223 */ /* 0x004fc80000000004 */
[----:B---3--:R-:W-:-:S07]  /*1240*/  FFMA R11, R17, R14, R4 ;  /* 0x0000000e110b7223 */ /* 0x008fce0000000004 */
.L_x_44:
[----:B------:R-:W-:Y:S05]  /*1250*/  BRA.U !UP1, `(.L_x_41) ;  /* 0x00000001095c7547 */ /* 0x000fea000b800000 */
[----:B------:R-:W-:Y:S02]  /*1260*/  UISETP.NE.AND UP0, UPT, UR8, 0x1, UPT ;  /* 0x000000010800788c */ /* 0x000fe4000bf05270 */
[----:B------:R-:W-:-:S04]  /*1270*/  ULOP3.LUT UR6, UR13, 0x1, URZ, 0xc0, !UPT ;  /* 0x000000010d067892 */ /* 0x000fc8000f8ec0ff */
[----:B------:R-:W-:-:S03]  /*1280*/  UISETP.NE.U32.AND UP1, UPT, UR6, 0x1, UPT ;  /* 0x000000010600788c */ /* 0x000fc6000bf25070 */
[----:B------:R-:W-:Y:S08]  /*1290*/  BRA.U !UP0, `(.L_x_45) ;  /* 0x00000001082c7547 */ /* 0x000ff0000b800000 */
[----:B------:R-:W-:Y:S01]  /*12a0*/  IMAD R4, R0, UR13, R3 ;  /* 0x0000000d00047c24 */ /* 0x000fe2000f8e0203 */
[----:B------:R-:W-:Y:S02]  /*12b0*/  IADD3 R2, PT, PT, R8, R3, RZ ;  /* 0x0000000308027210 */ /* 0x000fe40007ffe0ff */
[----:B------:R-:W-:Y:S02]  /*12c0*/  IADD3 R3, PT, PT, R3, 0x2, RZ ;  /* 0x0000000203037810 */ /* 0x000fe40007ffe0ff */
[----:B------:R-:W-:Y:S02]  /*12d0*/  LEA R2, R2, UR5, 0x2 ;  /* 0x0000000502027c11 */ /* 0x000fe4000f8e10ff */
[----:B------:R-:W-:-:S03]  /*12e0*/  LEA R5, R4, UR4, 0x2 ;  /* 0x0000000404057c11 */ /* 0x000fc6000f8e10ff */
[----:B------:R-:W-:Y:S04]  /*12f0*/  LDS R4, [R2] ;  /* 0x0000000002047984 */ /* 0x000fe80000000800 */
[----:B------:R-:W0:Y:S04]  /*1300*/  LDS R9, [R5] ;  /* 0x0000000005097984 */ /* 0x000e280000000800 */
[----:B------:R-:W-:Y:S04]  /*1310*/  LDS R13, [R2+0x4] ;  /* 0x00000400020d7984 */ /* 0x000fe80000000800 */
[----:B------:R-:W1:Y:S01]  /*1320*/  LDS R10, [R5+0x4] ;  /* 0x00000400050a7984 */ /* 0x000e620000000800 */
[----:B0-----:R-:W-:-:S04]  /*1330*/  FFMA R4, R4, R9, R11 ;  /* 0x0000000904047223 */ /* 0x001fc8000000000b */
[----:B-1----:R-:W-:-:S07]  /*1340*/  FFMA R11, R13, R10, R4 ;  /* 0x0000000a0d0b7223 */ /* 0x002fce0000000004 */
.L_x_45:
[----:B------:R-:W-:Y:S05]  /*1350*/  BRA.U UP1, `(.L_x_41) ;  /* 0x00000001011c7547 */ /* 0x000fea000b800000 */
[----:B------:R-:W-:Y:S01]  /*1360*/  IMAD R0, R0, UR13, R3 ;  /* 0x0000000d00007c24 */ /* 0x000fe2000f8e0203 */
[----:B------:R-:W-:-:S04]  /*1370*/  IADD3 R8, PT, PT, R8, R3, RZ ;  /* 0x0000000308087210 */ /* 0x000fc80007ffe0ff */
[----:B------:R-:W-:Y:S02]  /*1380*/  LEA R8, R8, UR5, 0x2 ;  /* 0x0000000508087c11 */ /* 0x000fe4000f8e10ff */
[----:B------:R-:W-:-:S04]  /*1390*/  LEA R0, R0, UR4, 0x2 ;  /* 0x0000000400007c11 */ /* 0x000fc8000f8e10ff */
[----:B------:R-:W-:Y:S04]  /*13a0*/  LDS R8, [R8] ;  /* 0x0000000008087984 */ /* 0x000fe80000000800 */
[----:B------:R-:W0:Y:S02]  /*13b0*/  LDS R0, [R0] ;  /* 0x0000000000007984 */ /* 0x000e240000000800 */
[----:B0-----:R-:W-:-:S07]  /*13c0*/  FFMA R11, R8, R0, R11 ;  /* 0x00000000080b7223 */ /* 0x001fce000000000b */
.L_x_41:
[----:B------:R-:W0:Y:S01]  /*13d0*/  LDC.64 R2, c[0x0][0x390] ;  /* 0x0000e400ff027b82 */ /* 0x000e220000000a00 */
[----:B------:R-:W1:Y:S01]  /*13e0*/  LDCU UR4, c[0x0][0x39c] ;  /* 0x00007380ff0477ac */ /* 0x000e620008000800 */
[----:B------:R-:W-:Y:S02]  /*13f0*/  IMAD R7, R6, UR12, R7 ;  /* 0x0000000c06077c24 */ /* 0x000fe4000f8e0207 */
[----:B-1----:R-:W-:Y:S02]  /*1400*/  FMUL R11, R11, UR4 ;  /* 0x000000040b0b7c20 */ /* 0x002fe40008400000 */
[----:B0-----:R-:W-:-:S05]  /*1410*/  IMAD.WIDE R2, R7, 0x4, R2 ;  /* 0x0000000407027825 */ /* 0x001fca00078e0202 */
[----:B------:R-:W-:Y:S01]  /*1420*/  STG.E desc[UR10][R2.64], R11 ;  /* 0x0000000b02007986 */ /* 0x000fe2000c10190a */
[----:B------:R-:W-:Y:S05]  /*1430*/  EXIT ;  /* 0x000000000000794d */ /* 0x000fea0003800000 */
.L_x_46:
        /* <DEDUP_REMOVED lines=12> */
.L_x_52:


//--------------------- .nv.shared._Z12UpdateMiLiOiPfS_S_S_S_S_S_ii --------------------------
	.section	.nv.shared._Z12UpdateMiLiOiPfS_S_S_S_S_S_ii,"aw",@nobits
	.sectionflags	@""
	.align	16
	.zero		1024


//--------------------- .nv.shared.reserved.0     --------------------------
	.section	.nv.shared.reserved.0,"aw",@nobits
	.weak		__nv_reservedSMEM_offset_0_alias
	.size		__nv_reservedSMEM_offset_0_alias, 0, 64
	.other		__nv_reservedSMEM_offset_0_alias,@"STO_CUDA_RESERVED_SHARED STV_DEFAULT"
__nv_reservedSMEM_offset_0_alias:
	.zero		0
	.zero		64


//--------------------- .nv.shared._Z6RowSumPfS_ii --------------------------
	.section	.nv.shared._Z6RowSumPfS_ii,"aw",@nobits
	.sectionflags	@""
	.align	16
	.zero		1024


//--------------------- .nv.shared._Z14MinusMaxAndExpPfS_S_ii --------------------------
	.section	.nv.shared._Z14MinusMaxAndExpPfS_S_ii,"aw",@nobits
	.sectionflags	@""
	.align	16
	.zero		1024


//--------------------- .nv.shared._Z6RowMaxPfS_ii --------------------------
	.section	.nv.shared._Z6RowMaxPfS_ii,"aw",@nobits
	.sectionflags	@""
	.align	16
	.zero		1024


//--------------------- .nv.shared._Z14QKDotAndScalarPfS_S_ifi --------------------------
	.section	.nv.shared._Z14QKDotAndScalarPfS_S_ifi,"aw",@nobits
	.sectionflags	@""
	.align	16
	.zero		1024


//--------------------- .nv.constant0._Z12UpdateMiLiOiPfS_S_S_S_S_S_ii --------------------------
	.section	.nv.constant0._Z12UpdateMiLiOiPfS_S_S_S_S_S_ii,"a",@progbits
	.sectionflags	@""
	.align	4
.nv.constant0._Z12UpdateMiLiOiPfS_S_S_S_S_S_ii:
	.zero		960


//--------------------- .nv.constant0._Z6RowSumPfS_ii --------------------------
	.section	.nv.constant0._Z6RowSumPfS_ii,"a",@progbits
	.sectionflags	@""
	.align	4
.nv.constant0._Z6RowSumPfS_ii:
	.zero		920


//--------------------- .nv.constant0._Z14MinusMaxAndExpPfS_S_ii --------------------------
	.section	.nv.constant0._Z14MinusMaxAndExpPfS_S_ii,"a",@progbits
	.sectionflags	@""
	.align	4
.nv.constant0._Z14MinusMaxAndExpPfS_S_ii:
	.zero		928


//--------------------- .nv.constant0._Z6RowMaxPfS_ii --------------------------
	.section	.nv.constant0._Z6RowMaxPfS_ii,"a",@progbits
	.sectionflags	@""
	.align	4
.nv.constant0._Z6RowMaxPfS_ii:
	.zero		920


//--------------------- .nv.constant0._Z14QKDotAndScalarPfS_S_ifi --------------------------
	.section	.nv.constant0._Z14QKDotAndScalarPfS_S_ifi,"a",@progbits
	.sectionflags	@""
	.align	4
.nv.constant0._Z14QKDotAndScalarPfS_S_ifi:
	.zero		932


//--------------------- SYMBOLS --------------------------

	.type		.nv.reservedSmem.offset0,@object
	.size		.nv.reservedSmem.offset0,0x4
	.type		.nv.reservedSmem.cap,@object
	.size		.nv.reservedSmem.cap,0x4
